	.headerflags	@"EF_CUDA_TEXMODE_UNIFIED EF_CUDA_64BIT_ADDRESS EF_CUDA_ACCELERATORS EF_CUDA_SM90 EF_CUDA_VIRTUAL_SM(EF_CUDA_SM90)"
	.elftype	@"ET_EXEC"


//--------------------- .nv.info                  --------------------------
	.section	.nv.info,"",@"SHT_CUDA_INFO"
	.align	4


	//----- nvinfo : EIATTR_REGCOUNT
	.align		4
        /*0000*/ 	.byte	0x04, 0x2f
        /*0002*/ 	.short	(.L_1 - .L_0)
	.align		4
.L_0:
        /*0004*/ 	.word	index@(triton_poi_fused__unsafe_index_add_mul_sub_18)
        /*0008*/ 	.word	0x00000040


	//----- nvinfo : EIATTR_MIN_STACK_SIZE
	.align		4
.L_1:
        /*000c*/ 	.byte	0x04, 0x12
        /*000e*/ 	.short	(.L_3 - .L_2)
	.align		4
.L_2:
        /*0010*/ 	.word	index@(triton_poi_fused__unsafe_index_add_mul_sub_18)
        /*0014*/ 	.word	0x00000000


	//----- nvinfo : EIATTR_FRAME_SIZE
	.align		4
.L_3:
        /*0018*/ 	.byte	0x04, 0x11
        /*001a*/ 	.short	(.L_5 - .L_4)
	.align		4
.L_4:
        /*001c*/ 	.word	index@(triton_poi_fused__unsafe_index_add_mul_sub_18)
        /*0020*/ 	.word	0x00000000


	//----- nvinfo : EIATTR_MIN_STACK_SIZE
	.align		4
.L_5:
        /*0024*/ 	.byte	0x04, 0x12
        /*0026*/ 	.short	(.L_7 - .L_6)
	.align		4
.L_6:
        /*0028*/ 	.word	index@(triton_poi_fused__unsafe_index_add_mul_sub_18)
        /*002c*/ 	.word	0x00000000
.L_7:


//--------------------- .nv.info.triton_poi_fused__unsafe_index_add_mul_sub_18 --------------------------
	.section	.nv.info.triton_poi_fused__unsafe_index_add_mul_sub_18,"",@"SHT_CUDA_INFO"
	.sectionflags	@""
	.align	4


	//----- nvinfo : EIATTR_CUDA_API_VERSION
	.align		4
        /*0000*/ 	.byte	0x04, 0x37
        /*0002*/ 	.short	(.L_9 - .L_8)
.L_8:
        /*0004*/ 	.word	0x0000007c


	//----- nvinfo : EIATTR_KPARAM_INFO
	.align		4
.L_9:
        /*0008*/ 	.byte	0x04, 0x17
        /*000a*/ 	.short	(.L_11 - .L_10)
.L_10:
        /*000c*/ 	.word	0x00000000
        /*0010*/ 	.short	0x000b
        /*0012*/ 	.short	0x0058
        /*0014*/ 	.byte	0x00, 0xf0, 0x11, 0x00


	//----- nvinfo : EIATTR_KPARAM_INFO
	.align		4
.L_11:
        /*0018*/ 	.byte	0x04, 0x17
        /*001a*/ 	.short	(.L_13 - .L_12)
.L_12:
        /*001c*/ 	.word	0x00000000
        /*0020*/ 	.short	0x000a
        /*0022*/ 	.short	0x0050
        /*0024*/ 	.byte	0x00, 0xf4, 0x21, 0x00


	//----- nvinfo : EIATTR_KPARAM_INFO
	.align		4
.L_13:
        /*0028*/ 	.byte	0x04, 0x17
        /*002a*/ 	.short	(.L_15 - .L_14)
.L_14:
        /*002c*/ 	.word	0x00000000
        /*0030*/ 	.short	0x0009
        /*0032*/ 	.short	0x0048
        /*0034*/ 	.byte	0x00, 0xf4, 0x21, 0x00


	//----- nvinfo : EIATTR_KPARAM_INFO
	.align		4
.L_15:
        /*0038*/ 	.byte	0x04, 0x17
        /*003a*/ 	.short	(.L_17 - .L_16)
.L_16:
        /*003c*/ 	.word	0x00000000
        /*0040*/ 	.short	0x0008
        /*0042*/ 	.short	0x0040
        /*0044*/ 	.byte	0x00, 0xf4, 0x21, 0x00


	//----- nvinfo : EIATTR_KPARAM_INFO
	.align		4
.L_17:
        /*0048*/ 	.byte	0x04, 0x17
        /*004a*/ 	.short	(.L_19 - .L_18)
.L_18:
        /*004c*/ 	.word	0x00000000
        /*0050*/ 	.short	0x0007
        /*0052*/ 	.short	0x0038
        /*0054*/ 	.byte	0x00, 0xf4, 0x21, 0x00


	//----- nvinfo : EIATTR_KPARAM_INFO
	.align		4
.L_19:
        /*0058*/ 	.byte	0x04, 0x17
        /*005a*/ 	.short	(.L_21 - .L_20)
.L_20:
        /*005c*/ 	.word	0x00000000
        /*0060*/ 	.short	0x0006
        /*0062*/ 	.short	0x0030
        /*0064*/ 	.byte	0x00, 0xf4, 0x21, 0x00


	//----- nvinfo : EIATTR_KPARAM_INFO
	.align		4
.L_21:
        /*0068*/ 	.byte	0x04, 0x17
        /*006a*/ 	.short	(.L_23 - .L_22)
.L_22:
        /*006c*/ 	.word	0x00000000
        /*0070*/ 	.short	0x0005
        /*0072*/ 	.short	0x0028
        /*0074*/ 	.byte	0x00, 0xf4, 0x21, 0x00


	//----- nvinfo : EIATTR_KPARAM_INFO
	.align		4
.L_23:
        /*0078*/ 	.byte	0x04, 0x17
        /*007a*/ 	.short	(.L_25 - .L_24)
.L_24:
        /*007c*/ 	.word	0x00000000
        /*0080*/ 	.short	0x0004
        /*0082*/ 	.short	0x0020
        /*0084*/ 	.byte	0x00, 0xf4, 0x21, 0x00


	//----- nvinfo : EIATTR_KPARAM_INFO
	.align		4
.L_25:
        /*0088*/ 	.byte	0x04, 0x17
        /*008a*/ 	.short	(.L_27 - .L_26)
.L_26:
        /*008c*/ 	.word	0x00000000
        /*0090*/ 	.short	0x0003
        /*0092*/ 	.short	0x0018
        /*0094*/ 	.byte	0x00, 0xf4, 0x21, 0x00


	//----- nvinfo : EIATTR_KPARAM_INFO
	.align		4
.L_27:
        /*0098*/ 	.byte	0x04, 0x17
        /*009a*/ 	.short	(.L_29 - .L_28)
.L_28:
        /*009c*/ 	.word	0x00000000
        /*00a0*/ 	.short	0x0002
        /*00a2*/ 	.short	0x0010
        /*00a4*/ 	.byte	0x00, 0xf4, 0x21, 0x00


	//----- nvinfo : EIATTR_KPARAM_INFO
	.align		4
.L_29:
        /*00a8*/ 	.byte	0x04, 0x17
        /*00aa*/ 	.short	(.L_31 - .L_30)
.L_30:
        /*00ac*/ 	.word	0x00000000
        /*00b0*/ 	.short	0x0001
        /*00b2*/ 	.short	0x0008
        /*00b4*/ 	.byte	0x00, 0xf4, 0x21, 0x00


	//----- nvinfo : EIATTR_KPARAM_INFO
	.align		4
.L_31:
        /*00b8*/ 	.byte	0x04, 0x17
        /*00ba*/ 	.short	(.L_33 - .L_32)
.L_32:
        /*00bc*/ 	.word	0x00000000
        /*00c0*/ 	.short	0x0000
        /*00c2*/ 	.short	0x0000
        /*00c4*/ 	.byte	0x00, 0xf4, 0x21, 0x00


	//----- nvinfo : EIATTR_SPARSE_MMA_MASK
	.align		4
.L_33:
        /*00c8*/ 	.byte	0x03, 0x50
        /*00ca*/ 	.short	0x0000


	//----- nvinfo : EIATTR_MAXREG_COUNT
	.align		4
        /*00cc*/ 	.byte	0x03, 0x1b
        /*00ce*/ 	.short	0x00ff


	//----- nvinfo : EIATTR_EXIT_INSTR_OFFSETS
	.align		4
        /*00d0*/ 	.byte	0x04, 0x1c
        /*00d2*/ 	.short	(.L_35 - .L_34)


	//   ....[0]....
.L_34:
        /*00d4*/ 	.word	0x000026b0


	//----- nvinfo : EIATTR_REQNTID
	.align		4
.L_35:
        /*00d8*/ 	.byte	0x04, 0x10
        /*00da*/ 	.short	(.L_37 - .L_36)
.L_36:
        /*00dc*/ 	.word	0x00000080
        /*00e0*/ 	.word	0x00000001
        /*00e4*/ 	.word	0x00000001


	//----- nvinfo : EIATTR_CBANK_PARAM_SIZE
	.align		4
.L_37:
        /*00e8*/ 	.byte	0x03, 0x19
        /*00ea*/ 	.short	0x005c


	//----- nvinfo : EIATTR_PARAM_CBANK
	.align		4
        /*00ec*/ 	.byte	0x04, 0x0a
        /*00ee*/ 	.short	(.L_39 - .L_38)
	.align		4
.L_38:
        /*00f0*/ 	.word	index@(.nv.constant0.triton_poi_fused__unsafe_index_add_mul_sub_18)
        /*00f4*/ 	.short	0x0210
        /*00f6*/ 	.short	0x005c


	//----- nvinfo : EIATTR_SW_WAR
	.align		4
.L_39:
        /*00f8*/ 	.byte	0x04, 0x36
        /*00fa*/ 	.short	(.L_41 - .L_40)
.L_40:
        /*00fc*/ 	.word	0x00000008
.L_41:


//--------------------- .nv.callgraph             --------------------------
	.section	.nv.callgraph,"",@"SHT_CUDA_CALLGRAPH"
	.align	4
	.sectionentsize	8
	.align		4
        /*0000*/ 	.word	0x00000000
	.align		4
        /*0004*/ 	.word	0xffffffff
	.align		4
        /*0008*/ 	.word	0x00000000
	.align		4
        /*000c*/ 	.word	0xfffffffe
	.align		4
        /*0010*/ 	.word	0x00000000
	.align		4
        /*0014*/ 	.word	0xfffffffd
	.align		4
        /*0018*/ 	.word	0x00000000
	.align		4
        /*001c*/ 	.word	0xfffffffc


//--------------------- .text.triton_poi_fused__unsafe_index_add_mul_sub_18 --------------------------
	.section	.text.triton_poi_fused__unsafe_index_add_mul_sub_18,"ax",@progbits
	.align	128
        .global         triton_poi_fused__unsafe_index_add_mul_sub_18
        .type           triton_poi_fused__unsafe_index_add_mul_sub_18,@function
        .size           triton_poi_fused__unsafe_index_add_mul_sub_18,(.L_x_1 - triton_poi_fused__unsafe_index_add_mul_sub_18)
        .other          triton_poi_fused__unsafe_index_add_mul_sub_18,@"STO_CUDA_ENTRY STV_DEFAULT"
triton_poi_fused__unsafe_index_add_mul_sub_18:
.text.triton_poi_fused__unsafe_index_add_mul_sub_18:
[----:B------:R-:W-:Y:S01]  /*0000*/  LDC R1, c[0x0][0x28] ;  /* 0x00000a00ff017b82 */ /* 0x000fe20000000800 */
[----:B------:R-:W1:Y:S07]  /*0010*/  S2R R0, SR_TID.X ;  /* 0x0000000000007919 */ /* 0x000e6e0000002100 */
[----:B------:R-:W2:Y:S01]  /*0020*/  LDC.64 R28, c[0x0][0x220] ;  /* 0x00008800ff1c7b82 */ /* 0x000ea20000000a00 */
[----:B------:R-:W-:Y:S01]  /*0030*/  ULDC.64 UR4, c[0x0][0x208] ;  /* 0x0000820000047ab9 */ /* 0x000fe20000000a00 */
[----:B------:R-:W-:Y:S01]  /*0040*/  ULDC.64 UR6, c[0x0][0x230] ;  /* 0x00008c0000067ab9 */ /* 0x000fe20000000a00 */
[----:B------:R-:W3:Y:S05]  /*0050*/  S2R R7, SR_CTAID.X ;  /* 0x0000000000077919 */ /* 0x000eea0000002500 */
[----:B------:R-:W4:Y:S08]  /*0060*/  LDC.64 R30, c[0x0][0x250] ;  /* 0x00009400ff1e7b82 */ /* 0x000f300000000a00 */
[----:B------:R-:W5:Y:S08]  /*0070*/  LDC.64 R26, c[0x0][0x218] ;  /* 0x00008600ff1a7b82 */ /* 0x000f700000000a00 */
[----:B------:R-:W2:Y:S01]  /*0080*/  LDC.64 R32, c[0x0][0x248] ;  /* 0x00009200ff207b82 */ /* 0x000ea20000000a00 */
[----:B-1----:R-:W-:-:S07]  /*0090*/  IMAD.SHL.U32 R0, R0, 0x4, RZ ;  /* 0x0000000400007824 */ /* 0x002fce00078e00ff */
[----:B------:R-:W1:Y:S01]  /*00a0*/  LDC.64 R20, c[0x0][0x228] ;  /* 0x00008a00ff147b82 */ /* 0x000e620000000a00 */
[----:B---3--:R-:W-:Y:S02]  /*00b0*/  SHF.R.S32.HI R45, RZ, 0x15, R7 ;  /* 0x00000015ff2d7819 */ /* 0x008fe40000011407 */
[----:B------:R-:W-:Y:S02]  /*00c0*/  LOP3.LUT R0, R0, 0x1fc, RZ, 0xc0, !PT ;  /* 0x000001fc00007812 */ /* 0x000fe400078ec0ff */
[----:B------:R-:W-:-:S03]  /*00d0*/  SGXT R45, R45, 0x1 ;  /* 0x000000012d2d781a */ /* 0x000fc60000000200 */
[----:B------:R-:W3:Y:S01]  /*00e0*/  LDC.64 R22, c[0x0][0x238] ;  /* 0x00008e00ff167b82 */ /* 0x000ee20000000a00 */
[----:B------:R-:W-:-:S05]  /*00f0*/  IMAD R4, R7, 0x400, R0 ;  /* 0x0000040007047824 */ /* 0x000fca00078e0200 */
[----:B------:R-:W-:Y:S02]  /*0100*/  SHF.R.S32.HI R3, RZ, 0x1f, R4 ;  /* 0x0000001fff037819 */ /* 0x000fe40000011404 */
[----:B------:R-:W1:Y:S02]  /*0110*/  LDC.64 R48, c[0x0][0x258] ;  /* 0x00009600ff307b82 */ /* 0x000e640000000a00 */
[----:B------:R-:W-:-:S04]  /*0120*/  LEA.HI R3, R3, R4, RZ, 0x5 ;  /* 0x0000000403037211 */ /* 0x000fc800078f28ff */
[----:B------:R-:W-:Y:S02]  /*0130*/  SHF.R.S32.HI R5, RZ, 0x5, R3 ;  /* 0x00000005ff057819 */ /* 0x000fe40000011403 */
[----:B------:R-:W3:Y:S02]  /*0140*/  LDC.64 R36, c[0x0][0x260] ;  /* 0x00009800ff247b82 */ /* 0x000ee40000000a00 */
[----:B------:R-:W-:-:S04]  /*0150*/  LEA.HI R0, R5, R5, RZ, 0x5 ;  /* 0x0000000505007211 */ /* 0x000fc800078f28ff */
[----:B------:R-:W-:Y:S02]  /*0160*/  LOP3.LUT R2, R0, 0xffffffe0, RZ, 0xc0, !PT ;  /* 0xffffffe000027812 */ /* 0x000fe400078ec0ff */
[----:B------:R-:W-:Y:S02]  /*0170*/  LEA.HI R0, R45, R4, RZ, 0xa ;  /* 0x000000042d007211 */ /* 0x000fe400078f50ff */
[----:B------:R-:W-:Y:S02]  /*0180*/  IADD3 R5, R5, -R2, RZ ;  /* 0x8000000205057210 */ /* 0x000fe40007ffe0ff */
[----:B------:R-:W-:-:S03]  /*0190*/  SHF.R.S32.HI R0, RZ, 0xa, R0 ;  /* 0x0000000aff007819 */ /* 0x000fc60000011400 */
[----:B--2---:R-:W-:Y:S01]  /*01a0*/  IMAD.WIDE R34, R5, 0x8, R28 ;  /* 0x0000000805227825 */ /* 0x004fe200078e021c */
[----:B------:R-:W-:-:S04]  /*01b0*/  LEA.HI R2, R0, R0, RZ, 0x5 ;  /* 0x0000000000027211 */ /* 0x000fc800078f28ff */
[----:B------:R-:W-:Y:S01]  /*01c0*/  LOP3.LUT R51, R2, 0xffffffe0, RZ, 0xc0, !PT ;  /* 0xffffffe002337812 */ /* 0x000fe200078ec0ff */
[----:B----4-:R-:W-:Y:S01]  /*01d0*/  IMAD.WIDE R24, R5, 0x8, R30 ;  /* 0x0000000805187825 */ /* 0x010fe200078e021e */
[----:B------:R-:W2:Y:S03]  /*01e0*/  LDG.E.EL.64 R34, desc[UR4][R34.64] ;  /* 0x0000000422227981 */ /* 0x000ea6000c2e1b00 */
[----:B------:R-:W-:Y:S02]  /*01f0*/  IMAD.IADD R51, R0, 0x1, -R51 ;  /* 0x0000000100337824 */ /* 0x000fe400078e0a33 */
[----:B------:R-:W4:Y:S01]  /*0200*/  LDG.E.EL.64 R24, desc[UR4][R24.64] ;  /* 0x0000000418187981 */ /* 0x000f22000c2e1b00 */
[----:B------:R-:W-:Y:S01]  /*0210*/  LOP3.LUT R15, R3, 0xffffffe0, RZ, 0xc0, !PT ;  /* 0xffffffe0030f7812 */ /* 0x000fe200078ec0ff */
[----:B-----5:R-:W-:-:S03]  /*0220*/  IMAD.WIDE R12, R51, 0x8, R26 ;  /* 0x00000008330c7825 */ /* 0x020fc600078e021a */
[----:B------:R-:W-:-:S03]  /*0230*/  IADD3 R15, R4, -R15, RZ ;  /* 0x8000000f040f7210 */ /* 0x000fc60007ffe0ff */
[----:B------:R-:W5:Y:S01]  /*0240*/  LDG.E.EL.64 R12, desc[UR4][R12.64] ;  /* 0x000000040c0c7981 */ /* 0x000f62000c2e1b00 */
[----:B0-----:R-:W-:-:S04]  /*0250*/  IMAD.WIDE R6, R51, 0x8, R32 ;  /* 0x0000000833067825 */ /* 0x001fc800078e0220 */
[C---:B-1----:R-:W-:Y:S02]  /*0260*/  IMAD.WIDE R8, R15.reuse, 0x8, R20 ;  /* 0x000000080f087825 */ /* 0x042fe400078e0214 */
[----:B------:R-:W5:Y:S04]  /*0270*/  LDG.E.EL.64 R6, desc[UR4][R6.64] ;  /* 0x0000000406067981 */ /* 0x000f68000c2e1b00 */
[----:B------:R-:W5:Y:S01]  /*0280*/  LDG.E.EL.128 R8, desc[UR4][R8.64] ;  /* 0x0000000408087981 */ /* 0x000f62000c2e1d00 */
[----:B---3--:R-:W-:-:S06]  /*0290*/  IMAD.WIDE R16, R15, 0x8, R22 ;  /* 0x000000080f107825 */ /* 0x008fcc00078e0216 */
[----:B------:R-:W3:Y:S01]  /*02a0*/  LDG.E.EL.128 R16, desc[UR4][R16.64] ;  /* 0x0000000410107981 */ /* 0x000ee2000c2e1d00 */
[----:B------:R-:W-:-:S05]  /*02b0*/  VIADD R40, R4, 0x200 ;  /* 0x0000020004287836 */ /* 0x000fca0000000000 */
[CC--:B------:R-:W-:Y:S02]  /*02c0*/  LEA.HI R0, R45.reuse, R40.reuse, RZ, 0x5 ;  /* 0x000000282d007211 */ /* 0x0c0fe400078f28ff */
[----:B------:R-:W-:Y:S02]  /*02d0*/  LEA.HI R2, R45, R40, RZ, 0xa ;  /* 0x000000282d027211 */ /* 0x000fe400078f50ff */
[----:B------:R-:W-:Y:S02]  /*02e0*/  SHF.R.S32.HI R43, RZ, 0x5, R0 ;  /* 0x00000005ff2b7819 */ /* 0x000fe40000011400 */
[----:B------:R-:W-:Y:S02]  /*02f0*/  SHF.R.S32.HI R2, RZ, 0xa, R2 ;  /* 0x0000000aff027819 */ /* 0x000fe40000011402 */
[----:B------:R-:W-:Y:S02]  /*0300*/  LEA.HI R0, R43, R43, RZ, 0x5 ;  /* 0x0000002b2b007211 */ /* 0x000fe400078f28ff */
[----:B------:R-:W-:-:S02]  /*0310*/  LEA.HI R3, R2, R2, RZ, 0x5 ;  /* 0x0000000202037211 */ /* 0x000fc400078f28ff */
[----:B------:R-:W-:Y:S02]  /*0320*/  LOP3.LUT R14, R0, 0xffffffe0, RZ, 0xc0, !PT ;  /* 0xffffffe0000e7812 */ /* 0x000fe400078ec0ff */
[----:B------:R-:W-:Y:S02]  /*0330*/  IADD3 R0, R4, 0x2, RZ ;  /* 0x0000000204007810 */ /* 0x000fe40007ffe0ff */
[----:B------:R-:W-:Y:S01]  /*0340*/  LOP3.LUT R3, R3, 0xffffffe0, RZ, 0xc0, !PT ;  /* 0xffffffe003037812 */ /* 0x000fe200078ec0ff */
[----:B------:R-:W-:Y:S01]  /*0350*/  IMAD.IADD R43, R43, 0x1, -R14 ;  /* 0x000000012b2b7824 */ /* 0x000fe200078e0a0e */
[----:B------:R-:W-:-:S03]  /*0360*/  LEA.HI R14, R45, R0, RZ, 0x5 ;  /* 0x000000002d0e7211 */ /* 0x000fc600078f28ff */
[----:B------:R-:W-:Y:S01]  /*0370*/  IMAD.WIDE R28, R43, 0x8, R28 ;  /* 0x000000082b1c7825 */ /* 0x000fe200078e021c */
[----:B------:R-:W-:-:S03]  /*0380*/  LOP3.LUT R39, R14, 0xffffffe0, RZ, 0xc0, !PT ;  /* 0xffffffe00e277812 */ /* 0x000fc600078ec0ff */
[----:B------:R-:W-:Y:S01]  /*0390*/  IMAD.WIDE R30, R43, 0x8, R30 ;  /* 0x000000082b1e7825 */ /* 0x000fe200078e021e */
[----:B------:R-:W-:Y:S01]  /*03a0*/  IADD3 R39, R0, -R39, RZ ;  /* 0x8000002700277210 */ /* 0x000fe20007ffe0ff */
[----:B------:R-:W3:Y:S02]  /*03b0*/  LDG.E.EL.64 R28, desc[UR4][R28.64] ;  /* 0x000000041c1c7981 */ /* 0x000ee4000c2e1b00 */
[----:B------:R-:W-:Y:S02]  /*03c0*/  IMAD.IADD R3, R2, 0x1, -R3 ;  /* 0x0000000102037824 */ /* 0x000fe400078e0a03 */
[----:B------:R-:W3:Y:S02]  /*03d0*/  LDG.E.EL.64 R30, desc[UR4][R30.64] ;  /* 0x000000041e1e7981 */ /* 0x000ee4000c2e1b00 */
[----:B------:R-:W-:-:S04]  /*03e0*/  IMAD.WIDE R26, R3, 0x8, R26 ;  /* 0x00000008031a7825 */ /* 0x000fc800078e021a */
[----:B------:R-:W-:Y:S02]  /*03f0*/  IMAD.WIDE R32, R3, 0x8, R32 ;  /* 0x0000000803207825 */ /* 0x000fe400078e0220 */
[----:B------:R-:W3:Y:S01]  /*0400*/  LDG.E.EL.64 R26, desc[UR4][R26.64] ;  /* 0x000000041a1a7981 */ /* 0x000ee2000c2e1b00 */
[----:B--2---:R-:W-:Y:S02]  /*0410*/  SHF.R.U32.HI R41, RZ, 0x1b, R35 ;  /* 0x0000001bff297819 */ /* 0x004fe40000011623 */
[----:B----4-:R-:W-:Y:S02]  /*0420*/  SHF.R.U32.HI R47, RZ, 0x1b, R25 ;  /* 0x0000001bff2f7819 */ /* 0x010fe40000011619 */
[----:B-----5:R-:W-:Y:S01]  /*0430*/  SHF.R.U32.HI R0, RZ, 0x1b, R13 ;  /* 0x0000001bff007819 */ /* 0x020fe2000001160d */
[----:B------:R-:W-:Y:S01]  /*0440*/  IMAD.WIDE R20, R39, 0x8, R20 ;  /* 0x0000000827147825 */ /* 0x000fe200078e0214 */
[----:B------:R-:W-:Y:S01]  /*0450*/  LOP3.LUT R41, R41, 0x10, RZ, 0xc0, !PT ;  /* 0x0000001029297812 */ /* 0x000fe200078ec0ff */
[----:B------:R-:W2:Y:S01]  /*0460*/  LDG.E.EL.64 R32, desc[UR4][R32.64] ;  /* 0x0000000420207981 */ /* 0x000ea2000c2e1b00 */
[----:B------:R-:W-:-:S02]  /*0470*/  LOP3.LUT R47, R47, 0x10, RZ, 0xc0, !PT ;  /* 0x000000102f2f7812 */ /* 0x000fc400078ec0ff */
[----:B------:R-:W-:-:S04]  /*0480*/  IADD3 R42, P0, R34, R41, RZ ;  /* 0x00000029222a7210 */ /* 0x000fc80007f1e0ff */
[----:B------:R-:W-:Y:S01]  /*0490*/  IADD3.X R41, RZ, R35, RZ, P0, !PT ;  /* 0x00000023ff297210 */ /* 0x000fe200007fe4ff */
[--C-:B------:R-:W-:Y:S01]  /*04a0*/  IMAD.WIDE R34, R5, 0x4, R48.reuse ;  /* 0x0000000405227825 */ /* 0x100fe200078e0230 */
[----:B------:R-:W-:Y:S02]  /*04b0*/  IADD3 R38, P0, R24, R47, RZ ;  /* 0x0000002f18267210 */ /* 0x000fe40007f1e0ff */
[----:B------:R-:W-:Y:S01]  /*04c0*/  LOP3.LUT R5, R0, 0x10, RZ, 0xc0, !PT ;  /* 0x0000001000057812 */ /* 0x000fe200078ec0ff */
[----:B------:R-:W-:Y:S01]  /*04d0*/  IMAD.WIDE R48, R43, 0x4, R48 ;  /* 0x000000042b307825 */ /* 0x000fe200078e0230 */
[----:B------:R-:W-:Y:S01]  /*04e0*/  SHF.R.U32.HI R0, RZ, 0x1b, R7 ;  /* 0x0000001bff007819 */ /* 0x000fe20000011607 */
[----:B------:R0:W4:Y:S02]  /*04f0*/  LDG.E.EL R2, desc[UR4][R34.64] ;  /* 0x0000000422027981 */ /* 0x000124000c2e1900 */
[----:B------:R-:W-:Y:S01]  /*0500*/  IMAD.X R43, RZ, RZ, R25, P0 ;  /* 0x000000ffff2b7224 */ /* 0x000fe200000e0619 */
[----:B------:R-:W-:-:S02]  /*0510*/  IADD3 R14, P0, R12, R5, RZ ;  /* 0x000000050c0e7210 */ /* 0x000fc40007f1e0ff */
[----:B------:R-:W-:Y:S01]  /*0520*/  SHF.R.U32.HI R12, RZ, 0x19, R9 ;  /* 0x00000019ff0c7819 */ /* 0x000fe20000011609 */
[----:B------:R3:W5:Y:S01]  /*0530*/  LDG.E.EL R5, desc[UR4][R48.64] ;  /* 0x0000000430057981 */ /* 0x000762000c2e1900 */
[----:B------:R-:W-:Y:S02]  /*0540*/  IADD3.X R47, RZ, R13, RZ, P0, !PT ;  /* 0x0000000dff2f7210 */ /* 0x000fe400007fe4ff */
[----:B------:R-:W-:Y:S02]  /*0550*/  LOP3.LUT R13, R0, 0x10, RZ, 0xc0, !PT ;  /* 0x00000010000d7812 */ /* 0x000fe400078ec0ff */
[----:B------:R-:W-:Y:S02]  /*0560*/  LOP3.LUT R0, R12, 0x40, RZ, 0xc0, !PT ;  /* 0x000000400c007812 */ /* 0x000fe400078ec0ff */
[----:B0-----:R-:W-:Y:S02]  /*0570*/  IADD3 R35, P1, R6, R13, RZ ;  /* 0x0000000d06237210 */ /* 0x001fe40007f3e0ff */
[----:B------:R-:W-:-:S02]  /*0580*/  IADD3 R13, P0, R0, UR6, RZ ;  /* 0x00000006000d7c10 */ /* 0x000fc4000ff1e0ff */
[C---:B------:R-:W-:Y:S01]  /*0590*/  SHF.L.U64.HI R41, R42.reuse, 0x6, R41 ;  /* 0x000000062a297819 */ /* 0x040fe20000010229 */
[----:B------:R-:W-:Y:S01]  /*05a0*/  IMAD.X R34, RZ, RZ, R7, P1 ;  /* 0x000000ffff227224 */ /* 0x000fe200008e0607 */
[----:B---3--:R-:W-:Y:S01]  /*05b0*/  SHF.R.U32.HI R49, RZ, 0x19, R17 ;  /* 0x00000019ff317819 */ /* 0x008fe20000011611 */
[----:B------:R-:W-:Y:S01]  /*05c0*/  IMAD.SHL.U32 R42, R42, 0x40, RZ ;  /* 0x000000402a2a7824 */ /* 0x000fe200078e00ff */
[C---:B------:R-:W-:Y:S01]  /*05d0*/  LEA R6, P1, R8.reuse, R13, 0x2 ;  /* 0x0000000d08067211 */ /* 0x040fe200078210ff */
[--C-:B------:R-:W-:Y:S01]  /*05e0*/  IMAD.WIDE R24, R51, 0x4, R36.reuse ;  /* 0x0000000433187825 */ /* 0x100fe200078e0224 */
[----:B------:R-:W-:Y:S01]  /*05f0*/  IADD3.X R7, RZ, UR7, RZ, P0, !PT ;  /* 0x00000007ff077c10 */ /* 0x000fe200087fe4ff */
[----:B------:R-:W0:Y:S01]  /*0600*/  LDC.64 R12, c[0x0][0x240] ;  /* 0x00009000ff0c7b82 */ /* 0x000e220000000a00 */
[----:B------:R-:W-:Y:S01]  /*0610*/  LOP3.LUT R49, R49, 0x40, RZ, 0xc0, !PT ;  /* 0x0000004031317812 */ /* 0x000fe200078ec0ff */
[----:B------:R-:W-:Y:S01]  /*0620*/  IMAD.WIDE R36, R3, 0x4, R36 ;  /* 0x0000000403247825 */ /* 0x000fe200078e0224 */
[----:B------:R-:W-:Y:S01]  /*0630*/  LEA.HI.X R8, R8, R7, R9, 0x2, P1 ;  /* 0x0000000708087211 */ /* 0x000fe200008f1409 */
[----:B------:R1:W3:Y:S01]  /*0640*/  LDG.E.EL R3, desc[UR4][R24.64] ;  /* 0x0000000418037981 */ /* 0x0002e2000c2e1900 */
[----:B------:R-:W-:-:S02]  /*0650*/  IADD3 R48, P0, R42, R6, RZ ;  /* 0x000000062a307210 */ /* 0x000fc40007f1e0ff */
[----:B------:R-:W-:Y:S01]  /*0660*/  IADD3 R49, P1, R49, UR6, RZ ;  /* 0x0000000631317c10 */ /* 0x000fe2000ff3e0ff */
[----:B------:R1:W2:Y:S01]  /*0670*/  LDG.E.EL R0, desc[UR4][R36.64] ;  /* 0x0000000424007981 */ /* 0x0002a2000c2e1900 */
[C---:B------:R-:W-:Y:S02]  /*0680*/  SHF.L.U64.HI R9, R14.reuse, 0xa, R47 ;  /* 0x0000000a0e097819 */ /* 0x040fe4000001022f */
[----:B-1----:R-:W-:Y:S01]  /*0690*/  SHF.L.U32 R24, R14, 0xa, RZ ;  /* 0x0000000a0e187819 */ /* 0x002fe200000006ff */
[----:B------:R-:W-:Y:S01]  /*06a0*/  IMAD.X R14, R41, 0x1, R8, P0 ;  /* 0x00000001290e7824 */ /* 0x000fe200000e0608 */
[----:B------:R-:W-:Y:S02]  /*06b0*/  LEA R25, P2, R16, R49, 0x2 ;  /* 0x0000003110197211 */ /* 0x000fe400078410ff */
[----:B------:R-:W-:Y:S02]  /*06c0*/  IADD3 R46, P0, R24, R48, RZ ;  /* 0x00000030182e7210 */ /* 0x000fe40007f1e0ff */
[----:B------:R-:W-:-:S02]  /*06d0*/  IADD3.X R37, RZ, UR7, RZ, P1, !PT ;  /* 0x00000007ff257c10 */ /* 0x000fc40008ffe4ff */
[C---:B------:R-:W-:Y:S01]  /*06e0*/  SHF.L.U64.HI R34, R35.reuse, 0xa, R34 ;  /* 0x0000000a23227819 */ /* 0x040fe20000010222 */
[----:B------:R-:W-:Y:S01]  /*06f0*/  IMAD.SHL.U32 R35, R35, 0x400, RZ ;  /* 0x0000040023237824 */ /* 0x000fe200078e00ff */
[----:B------:R-:W-:Y:S02]  /*0700*/  IADD3.X R47, R9, R14, RZ, P0, !PT ;  /* 0x0000000e092f7210 */ /* 0x000fe400007fe4ff */
[----:B------:R-:W-:Y:S02]  /*0710*/  LEA.HI.X R37, R16, R37, R17, 0x2, P2 ;  /* 0x0000002510257211 */ /* 0x000fe400010f1411 */
[----:B------:R-:W-:Y:S02]  /*0720*/  IADD3 R56, P0, R25, R42, RZ ;  /* 0x0000002a19387210 */ /* 0x000fe40007f1e0ff */
[C---:B------:R-:W-:Y:S02]  /*0730*/  LEA.HI R7, R45.reuse, R40, RZ, 0xf ;  /* 0x000000282d077211 */ /* 0x040fe400078f78ff */
[----:B------:R-:W-:-:S02]  /*0740*/  LEA.HI R45, R45, R4, RZ, 0xf ;  /* 0x000000042d2d7211 */ /* 0x000fc400078f78ff */
[----:B------:R-:W-:Y:S02]  /*0750*/  IADD3.X R16, R37, R41, RZ, P0, !PT ;  /* 0x0000002925107210 */ /* 0x000fe400007fe4ff */
[C---:B------:R-:W-:Y:S01]  /*0760*/  SHF.L.U64.HI R40, R38.reuse, 0x6, R43 ;  /* 0x0000000626287819 */ /* 0x040fe2000001022b */
[----:B------:R-:W-:Y:S01]  /*0770*/  IMAD.SHL.U32 R38, R38, 0x40, RZ ;  /* 0x0000004026267824 */ /* 0x000fe200078e00ff */
[----:B------:R-:W-:Y:S02]  /*0780*/  IADD3 R44, P0, R35, R56, RZ ;  /* 0x00000038232c7210 */ /* 0x000fe40007f1e0ff */
[----:B------:R-:W-:Y:S02]  /*0790*/  SHF.R.S32.HI R36, RZ, 0xf, R45 ;  /* 0x0000000fff247819 */ /* 0x000fe4000001142d */
[----:B------:R-:W-:Y:S02]  /*07a0*/  IADD3 R48, P1, R35, R48, RZ ;  /* 0x0000003023307210 */ /* 0x000fe40007f3e0ff */
[----:B------:R-:W-:-:S02]  /*07b0*/  IADD3.X R45, R34, R16, RZ, P0, !PT ;  /* 0x00000010222d7210 */ /* 0x000fc400007fe4ff */
[----:B------:R-:W-:Y:S01]  /*07c0*/  IADD3 R58, P0, R38, R6, RZ ;  /* 0x00000006263a7210 */ /* 0x000fe20007f1e0ff */
[----:B------:R-:W-:-:S03]  /*07d0*/  IMAD.X R49, R34, 0x1, R14, P1 ;  /* 0x0000000122317824 */ /* 0x000fc600008e060e */
[----:B------:R-:W-:Y:S02]  /*07e0*/  IADD3.X R14, R40, R8, RZ, P0, !PT ;  /* 0x00000008280e7210 */ /* 0x000fe400007fe4ff */
[----:B------:R-:W-:Y:S01]  /*07f0*/  IADD3 R56, P0, R56, R24, RZ ;  /* 0x0000001838387210 */ /* 0x000fe20007f1e0ff */
[----:B------:R-:W-:-:S04]  /*0800*/  IMAD.SHL.U32 R36, R36, 0x1000, RZ ;  /* 0x0000100024247824 */ /* 0x000fc800078e00ff */
[----:B------:R-:W-:Y:S01]  /*0810*/  IMAD.X R57, R16, 0x1, R9, P0 ;  /* 0x0000000110397824 */ /* 0x000fe200000e0609 */
[----:B------:R-:W-:Y:S01]  /*0820*/  IADD3 R50, P0, R38, R25, RZ ;  /* 0x0000001926327210 */ /* 0x000fe20007f1e0ff */
[----:B------:R-:W-:Y:S01]  /*0830*/  IMAD.WIDE R48, R36, 0x4, R48 ;  /* 0x0000000424307825 */ /* 0x000fe200078e0230 */
[----:B------:R-:W-:-:S03]  /*0840*/  IADD3 R52, P1, R58, R35, RZ ;  /* 0x000000233a347210 */ /* 0x000fc60007f3e0ff */
[----:B------:R-:W-:Y:S01]  /*0850*/  IMAD.WIDE R44, R36, 0x4, R44 ;  /* 0x00000004242c7825 */ /* 0x000fe200078e022c */
[----:B------:R-:W-:Y:S01]  /*0860*/  IADD3.X R51, R40, R37, RZ, P0, !PT ;  /* 0x0000002528337210 */ /* 0x000fe200007fe4ff */
[----:B------:R-:W2:Y:S01]  /*0870*/  LDG.E.EL R49, desc[UR4][R48.64] ;  /* 0x0000000430317981 */ /* 0x000ea2000c2e1900 */
[----:B------:R-:W-:Y:S01]  /*0880*/  IADD3 R16, P0, R50, R35, RZ ;  /* 0x0000002332107210 */ /* 0x000fe20007f1e0ff */
[----:B0-----:R-:W-:Y:S01]  /*0890*/  IMAD.WIDE R12, R15, 0x4, R12 ;  /* 0x000000040f0c7825 */ /* 0x001fe200078e020c */
[----:B------:R-:W-:Y:S01]  /*08a0*/  IADD3 R58, P2, R58, R24, RZ ;  /* 0x000000183a3a7210 */ /* 0x000fe20007f5e0ff */
[----:B------:R-:W2:Y:S02]  /*08b0*/  LDG.E.EL R44, desc[UR4][R44.64] ;  /* 0x000000042c2c7981 */ /* 0x000ea4000c2e1900 */
[--C-:B------:R-:W-:Y:S01]  /*08c0*/  IMAD.X R53, R14, 0x1, R34.reuse, P1 ;  /* 0x000000010e357824 */ /* 0x100fe200008e0622 */
[----:B------:R-:W-:Y:S01]  /*08d0*/  IADD3.X R59, R14, R9, RZ, P2, !PT ;  /* 0x000000090e3b7210 */ /* 0x000fe200017fe4ff */
[----:B------:R-:W-:Y:S01]  /*08e0*/  IMAD.X R17, R51, 0x1, R34, P0 ;  /* 0x0000000133117824 */ /* 0x000fe200000e0622 */
[----:B------:R-:W3:Y:S01]  /*08f0*/  LDG.E.EL.128 R12, desc[UR4][R12.64] ;  /* 0x000000040c0c7981 */ /* 0x000ee2000c2e1d00 */
[----:B------:R-:W-:-:S04]  /*0900*/  IMAD.WIDE R52, R36, 0x4, R52 ;  /* 0x0000000424347825 */ /* 0x000fc800078e0234 */
[C---:B------:R-:W-:Y:S01]  /*0910*/  IMAD.WIDE R54, R36.reuse, 0x4, R16 ;  /* 0x0000000424367825 */ /* 0x040fe200078e0210 */
[----:B------:R0:W4:Y:S03]  /*0920*/  LDG.E.EL R45, desc[UR4][R52.64] ;  /* 0x00000004342d7981 */ /* 0x000126000c2e1900 */
[C---:B------:R-:W-:Y:S01]  /*0930*/  IMAD.WIDE R46, R36.reuse, 0x4, R46 ;  /* 0x00000004242e7825 */ /* 0x040fe200078e022e */
[----:B------:R1:W4:Y:S03]  /*0940*/  LDG.E.EL R48, desc[UR4][R54.64] ;  /* 0x0000000436307981 */ /* 0x000326000c2e1900 */
[----:B------:R-:W-:Y:S02]  /*0950*/  IMAD.WIDE R56, R36, 0x4, R56 ;  /* 0x0000000424387825 */ /* 0x000fe400078e0238 */
[----:B------:R-:W5:Y:S04]  /*0960*/  LDG.E.EL R47, desc[UR4][R46.64] ;  /* 0x000000042e2f7981 */ /* 0x000f68000c2e1900 */
[----:B------:R-:W5:Y:S01]  /*0970*/  LDG.E.EL R46, desc[UR4][R56.64] ;  /* 0x00000004382e7981 */ /* 0x000f62000c2e1900 */
[----:B------:R-:W-:-:S04]  /*0980*/  SHF.R.U32.HI R16, RZ, 0x19, R11 ;  /* 0x00000019ff107819 */ /* 0x000fc8000001160b */
[----:B------:R-:W-:-:S04]  /*0990*/  LOP3.LUT R16, R16, 0x40, RZ, 0xc0, !PT ;  /* 0x0000004010107812 */ /* 0x000fc800078ec0ff */
[----:B0-----:R-:W-:Y:S01]  /*09a0*/  IADD3 R53, P0, R16, UR6, RZ ;  /* 0x0000000610357c10 */ /* 0x001fe2000ff1e0ff */
[----:B------:R-:W-:-:S03]  /*09b0*/  IMAD.WIDE R16, R39, 0x8, R22 ;  /* 0x0000000827107825 */ /* 0x000fc600078e0216 */
[----:B------:R-:W-:Y:S02]  /*09c0*/  IADD3.X R23, RZ, UR7, RZ, P0, !PT ;  /* 0x00000007ff177c10 */ /* 0x000fe400087fe4ff */
[----:B------:R-:W-:Y:S02]  /*09d0*/  IADD3 R50, P0, R50, R24, RZ ;  /* 0x0000001832327210 */ /* 0x000fe40007f1e0ff */
[----:B------:R-:W-:-:S03]  /*09e0*/  LEA R39, P1, R10, R53, 0x2 ;  /* 0x000000350a277211 */ /* 0x000fc600078210ff */
[----:B------:R-:W-:Y:S01]  /*09f0*/  IMAD.X R51, R51, 0x1, R9, P0 ;  /* 0x0000000133337824 */ /* 0x000fe200000e0609 */
[----:B------:R-:W-:Y:S02]  /*0a00*/  LEA.HI.X R10, R10, R23, R11, 0x2, P1 ;  /* 0x000000170a0a7211 */ /* 0x000fe400008f140b */
[----:B------:R-:W-:-:S04]  /*0a10*/  IADD3 R52, P0, R39, R42, RZ ;  /* 0x0000002a27347210 */ /* 0x000fc80007f1e0ff */
[----:B------:R-:W-:Y:S02]  /*0a20*/  IADD3.X R11, R10, R41, RZ, P0, !PT ;  /* 0x000000290a0b7210 */ /* 0x000fe400007fe4ff */
[----:B------:R-:W-:-:S05]  /*0a30*/  IADD3 R22, P0, R52, R24, RZ ;  /* 0x0000001834167210 */ /* 0x000fca0007f1e0ff */
[----:B------:R-:W-:Y:S01]  /*0a40*/  IMAD.X R23, R11, 0x1, R9, P0 ;  /* 0x000000010b177824 */ /* 0x000fe200000e0609 */
[----:B------:R-:W-:-:S04]  /*0a50*/  IADD3 R52, P0, R35, R52, RZ ;  /* 0x0000003423347210 */ /* 0x000fc80007f1e0ff */
[----:B------:R-:W-:Y:S02]  /*0a60*/  IADD3.X R53, R34, R11, RZ, P0, !PT ;  /* 0x0000000b22357210 */ /* 0x000fe400007fe4ff */
[----:B------:R-:W-:-:S04]  /*0a70*/  SHF.R.U32.HI R11, RZ, 0x19, R19 ;  /* 0x00000019ff0b7819 */ /* 0x000fc80000011613 */
[----:B------:R-:W-:Y:S01]  /*0a80*/  LOP3.LUT R11, R11, 0x40, RZ, 0xc0, !PT ;  /* 0x000000400b0b7812 */ /* 0x000fe200078ec0ff */
[----:B-1----:R-:W-:-:S03]  /*0a90*/  IMAD.WIDE R54, R36, 0x4, R50 ;  /* 0x0000000424367825 */ /* 0x002fc600078e0232 */
[----:B------:R-:W-:Y:S01]  /*0aa0*/  IADD3 R11, P0, R11, UR6, RZ ;  /* 0x000000060b0b7c10 */ /* 0x000fe2000ff1e0ff */
[----:B------:R-:W-:Y:S01]  /*0ab0*/  IMAD.WIDE R58, R36, 0x4, R58 ;  /* 0x00000004243a7825 */ /* 0x000fe200078e023a */
[----:B------:R0:W5:Y:S02]  /*0ac0*/  LDG.E.EL R50, desc[UR4][R54.64] ;  /* 0x0000000436327981 */ /* 0x000164000c2e1900 */
[----:B------:R-:W-:Y:S02]  /*0ad0*/  LEA R11, P1, R18, R11, 0x2 ;  /* 0x0000000b120b7211 */ /* 0x000fe400078210ff */
[----:B------:R-:W5:Y:S01]  /*0ae0*/  LDG.E.EL R43, desc[UR4][R58.64] ;  /* 0x000000043a2b7981 */ /* 0x000f62000c2e1900 */
[----:B------:R-:W-:-:S06]  /*0af0*/  IMAD.WIDE R22, R36, 0x4, R22 ;  /* 0x0000000424167825 */ /* 0x000fcc00078e0216 */
[----:B------:R-:W5:Y:S01]  /*0b00*/  LDG.E.EL R22, desc[UR4][R22.64] ;  /* 0x0000000416167981 */ /* 0x000f62000c2e1900 */
[----:B--2---:R-:W-:-:S04]  /*0b10*/  FADD R44, -R49, R44 ;  /* 0x0000002c312c7221 */ /* 0x004fc80000000100 */
[----:B---3--:R-:W-:Y:S01]  /*0b20*/  FFMA R51, R12, R44, R49 ;  /* 0x0000002c0c337223 */ /* 0x008fe20000000031 */
[----:B------:R-:W-:-:S05]  /*0b30*/  IMAD.X R49, RZ, RZ, UR7, P0 ;  /* 0x00000007ff317e24 */ /* 0x000fca00080e06ff */
[----:B------:R-:W-:Y:S01]  /*0b40*/  LEA.HI.X R44, R18, R49, R19, 0x2, P1 ;  /* 0x00000031122c7211 */ /* 0x000fe200008f1413 */
[----:B----4-:R-:W-:Y:S01]  /*0b50*/  FADD R18, -R45, R48 ;  /* 0x000000302d127221 */ /* 0x010fe20000000100 */
[----:B------:R-:W-:-:S03]  /*0b60*/  IADD3 R48, P0, R11, R42, RZ ;  /* 0x0000002a0b307210 */ /* 0x000fc60007f1e0ff */
[----:B------:R-:W-:Y:S01]  /*0b70*/  FFMA R18, R12, R18, R45 ;  /* 0x000000120c127223 */ /* 0x000fe2000000002d */
[----:B------:R-:W-:Y:S01]  /*0b80*/  IADD3.X R45, R44, R41, RZ, P0, !PT ;  /* 0x000000292c2d7210 */ /* 0x000fe200007fe4ff */
[----:B-----5:R-:W-:Y:S01]  /*0b90*/  FADD R19, -R47, R46 ;  /* 0x0000002e2f137221 */ /* 0x020fe20000000100 */
[----:B------:R-:W-:-:S03]  /*0ba0*/  IADD3 R46, P0, R48, R24, RZ ;  /* 0x00000018302e7210 */ /* 0x000fc60007f1e0ff */
[----:B------:R-:W-:Y:S02]  /*0bb0*/  FFMA R19, R12, R19, R47 ;  /* 0x000000130c137223 */ /* 0x000fe4000000002f */
[----:B------:R-:W-:Y:S02]  /*0bc0*/  IMAD.X R47, R45, 0x1, R9, P0 ;  /* 0x000000012d2f7824 */ /* 0x000fe400000e0609 */
[----:B------:R-:W-:-:S05]  /*0bd0*/  IMAD.WIDE R56, R36, 0x4, R46 ;  /* 0x0000000424387825 */ /* 0x000fca00078e022e */
[----:B------:R1:W2:Y:S01]  /*0be0*/  LDG.E.EL R23, desc[UR4][R56.64] ;  /* 0x0000000438177981 */ /* 0x0002a2000c2e1900 */
[----:B------:R-:W-:Y:S01]  /*0bf0*/  IADD3 R46, P0, R35, R48, RZ ;  /* 0x00000030232e7210 */ /* 0x000fe20007f1e0ff */
[----:B------:R-:W-:-:S03]  /*0c00*/  FADD R18, -R51, R18 ;  /* 0x0000001233127221 */ /* 0x000fc60000000100 */
[----:B------:R-:W-:-:S03]  /*0c10*/  IADD3.X R47, R34, R45, RZ, P0, !PT ;  /* 0x0000002d222f7210 */ /* 0x000fc600007fe4ff */
[----:B0-----:R-:W-:-:S05]  /*0c20*/  IMAD.WIDE R54, R36, 0x4, R46 ;  /* 0x0000000424367825 */ /* 0x001fca00078e022e */
[----:B------:R0:W3:Y:S01]  /*0c30*/  LDG.E.EL R49, desc[UR4][R54.64] ;  /* 0x0000000436317981 */ /* 0x0000e2000c2e1900 */
[----:B------:R-:W-:Y:S01]  /*0c40*/  FADD R48, -R43, R50 ;  /* 0x000000322b307221 */ /* 0x000fe20000000100 */
[----:B------:R-:W-:Y:S01]  /*0c50*/  FFMA R50, R2, R18, R51 ;  /* 0x0000001202327223 */ /* 0x000fe20000000033 */
[----:B------:R-:W-:Y:S02]  /*0c60*/  IADD3 R18, P0, R38, R39, RZ ;  /* 0x0000002726127210 */ /* 0x000fe40007f1e0ff */
[----:B------:R-:W-:Y:S02]  /*0c70*/  FFMA R48, R12, R48, R43 ;  /* 0x000000300c307223 */ /* 0x000fe4000000002b */
[----:B------:R-:W-:Y:S02]  /*0c80*/  IADD3 R46, P1, R18, R35, RZ ;  /* 0x00000023122e7210 */ /* 0x000fe40007f3e0ff */
[----:B-1----:R-:W-:Y:S01]  /*0c90*/  IADD3 R56, P2, R18, R24, RZ ;  /* 0x0000001812387210 */ /* 0x002fe20007f5e0ff */
[----:B------:R-:W-:-:S02]  /*0ca0*/  IMAD.X R18, R40, 0x1, R10, P0 ;  /* 0x0000000128127824 */ /* 0x000fc400000e060a */
[----:B------:R-:W-:Y:S01]  /*0cb0*/  FADD R45, -R19, R48 ;  /* 0x00000030132d7221 */ /* 0x000fe20000000100 */
[----:B0-----:R-:W-:-:S03]  /*0cc0*/  IADD3 R54, P0, R38, R11, RZ ;  /* 0x0000000b26367210 */ /* 0x001fc60007f1e0ff */
[----:B------:R-:W-:Y:S01]  /*0cd0*/  FFMA R45, R2, R45, R19 ;  /* 0x0000002d022d7223 */ /* 0x000fe20000000013 */
[----:B------:R-:W-:Y:S01]  /*0ce0*/  IADD3.X R47, R18, R34, RZ, P1, !PT ;  /* 0x00000022122f7210 */ /* 0x000fe20000ffe4ff */
[----:B------:R-:W-:Y:S01]  /*0cf0*/  IMAD.X R57, R18, 0x1, R9, P2 ;  /* 0x0000000112397824 */ /* 0x000fe200010e0609 */
[----:B------:R-:W-:Y:S01]  /*0d00*/  IADD3.X R43, R40, R44, RZ, P0, !PT ;  /* 0x0000002c282b7210 */ /* 0x000fe200007fe4ff */
[----:B------:R-:W-:-:S04]  /*0d10*/  IMAD.WIDE R56, R36, 0x4, R56 ;  /* 0x0000000424387825 */ /* 0x000fc800078e0238 */
[----:B------:R-:W-:Y:S01]  /*0d20*/  IMAD.WIDE R46, R36, 0x4, R46 ;  /* 0x00000004242e7825 */ /* 0x000fe200078e022e */
[----:B------:R0:W4:Y:S05]  /*0d30*/  LDG.E.EL R18, desc[UR4][R56.64] ;  /* 0x0000000438127981 */ /* 0x00012a000c2e1900 */
[----:B------:R-:W5:Y:S01]  /*0d40*/  LDG.E.EL R46, desc[UR4][R46.64] ;  /* 0x000000042e2e7981 */ /* 0x000f62000c2e1900 */
[----:B--2---:R-:W-:-:S04]  /*0d50*/  FADD R23, -R22, R23 ;  /* 0x0000001716177221 */ /* 0x004fc80000000100 */
[----:B------:R-:W-:Y:S01]  /*0d60*/  FFMA R19, R13, R23, R22 ;  /* 0x000000170d137223 */ /* 0x000fe20000000016 */
[----:B------:R-:W-:Y:S02]  /*0d70*/  IADD3 R22, P1, R54, R35, RZ ;  /* 0x0000002336167210 */ /* 0x000fe40007f3e0ff */
[----:B------:R-:W-:-:S03]  /*0d80*/  IADD3 R54, P2, R54, R24, RZ ;  /* 0x0000001836367210 */ /* 0x000fc60007f5e0ff */
[----:B------:R-:W-:Y:S01]  /*0d90*/  IMAD.X R23, R43, 0x1, R34, P1 ;  /* 0x000000012b177824 */ /* 0x000fe200008e0622 */
[----:B------:R-:W-:Y:S01]  /*0da0*/  IADD3.X R55, R43, R9, RZ, P2, !PT ;  /* 0x000000092b377210 */ /* 0x000fe200017fe4ff */
[----:B0-----:R-:W-:-:S04]  /*0db0*/  IMAD.WIDE R56, R36, 0x4, R22 ;  /* 0x0000000424387825 */ /* 0x001fc800078e0216 */
[----:B------:R-:W2:Y:S01]  /*0dc0*/  LDG.E.EL.128 R20, desc[UR4][R20.64] ;  /* 0x0000000414147981 */ /* 0x000ea2000c2e1d00 */
[----:B------:R-:W-:-:S03]  /*0dd0*/  IMAD.WIDE R54, R36, 0x4, R54 ;  /* 0x0000000424367825 */ /* 0x000fc600078e0236 */
[----:B------:R-:W5:Y:S04]  /*0de0*/  LDG.E.EL R43, desc[UR4][R56.64] ;  /* 0x00000004382b7981 */ /* 0x000f68000c2e1900 */
[----:B------:R-:W4:Y:S01]  /*0df0*/  LDG.E.EL R47, desc[UR4][R54.64] ;  /* 0x00000004362f7981 */ /* 0x000f22000c2e1900 */
[----:B------:R-:W-:-:S06]  /*0e00*/  IMAD.WIDE R52, R36, 0x4, R52 ;  /* 0x0000000424347825 */ /* 0x000fcc00078e0234 */
[----:B------:R-:W3:Y:S01]  /*0e10*/  LDG.E.EL R52, desc[UR4][R52.64] ;  /* 0x0000000434347981 */ /* 0x000ee2000c2e1900 */
[----:B--2---:R-:W-:-:S04]  /*0e20*/  SHF.R.U32.HI R51, RZ, 0x19, R21 ;  /* 0x00000019ff337819 */ /* 0x004fc80000011615 */
[----:B------:R-:W-:Y:S01]  /*0e30*/  LOP3.LUT R51, R51, 0x40, RZ, 0xc0, !PT ;  /* 0x0000004033337812 */ /* 0x000fe200078ec0ff */
[----:B-----5:R-:W-:Y:S01]  /*0e40*/  FADD R43, -R46, R43 ;  /* 0x0000002b2e2b7221 */ /* 0x020fe20000000100 */
[----:B----4-:R-:W-:Y:S02]  /*0e50*/  FADD R47, -R18, R47 ;  /* 0x0000002f122f7221 */ /* 0x010fe40000000100 */
[----:B------:R-:W-:Y:S01]  /*0e60*/  IADD3 R51, P0, R51, UR6, RZ ;  /* 0x0000000633337c10 */ /* 0x000fe2000ff1e0ff */
[C---:B------:R-:W-:Y:S01]  /*0e70*/  FFMA R48, R13.reuse, R43, R46 ;  /* 0x0000002b0d307223 */ /* 0x040fe2000000002e */
[----:B------:R-:W-:Y:S02]  /*0e80*/  FFMA R18, R13, R47, R18 ;  /* 0x0000002f0d127223 */ /* 0x000fe40000000012 */
[----:B------:R-:W-:Y:S01]  /*0e90*/  LEA R43, P1, R20, R51, 0x2 ;  /* 0x00000033142b7211 */ /* 0x000fe200078210ff */
[----:B------:R-:W-:Y:S02]  /*0ea0*/  IMAD.X R51, RZ, RZ, UR7, P0 ;  /* 0x00000007ff337e24 */ /* 0x000fe400080e06ff */
[----:B------:R-:W-:-:S03]  /*0eb0*/  FADD R18, -R19, R18 ;  /* 0x0000001213127221 */ /* 0x000fc60000000100 */
[----:B------:R-:W-:Y:S01]  /*0ec0*/  LEA.HI.X R46, R20, R51, R21, 0x2, P1 ;  /* 0x00000033142e7211 */ /* 0x000fe200008f1415 */
[----:B------:R-:W-:Y:S02]  /*0ed0*/  FFMA R21, R2, R18, R19 ;  /* 0x0000001202157223 */ /* 0x000fe40000000013 */
[----:B------:R-:W2:Y:S01]  /*0ee0*/  LDG.E.EL.128 R16, desc[UR4][R16.64] ;  /* 0x0000000410107981 */ /* 0x000ea2000c2e1d00 */
[----:B---3--:R-:W-:-:S04]  /*0ef0*/  FADD R49, -R52, R49 ;  /* 0x0000003134317221 */ /* 0x008fc80000000100 */
[----:B------:R-:W-:Y:S01]  /*0f00*/  FFMA R49, R13, R49, R52 ;  /* 0x000000310d317223 */ /* 0x000fe20000000034 */
[----:B------:R-:W-:-:S03]  /*0f10*/  IADD3 R52, P0, R43, R42, RZ ;  /* 0x0000002a2b347210 */ /* 0x000fc60007f1e0ff */
[----:B------:R-:W-:Y:S01]  /*0f20*/  FADD R48, -R49, R48 ;  /* 0x0000003031307221 */ /* 0x000fe20000000100 */
[----:B------:R-:W-:Y:S02]  /*0f30*/  IADD3.X R20, R46, R41, RZ, P0, !PT ;  /* 0x000000292e147210 */ /* 0x000fe400007fe4ff */
[----:B------:R-:W-:Y:S01]  /*0f40*/  IADD3 R54, P0, R52, R24, RZ ;  /* 0x0000001834367210 */ /* 0x000fe20007f1e0ff */
[----:B------:R-:W-:-:S04]  /*0f50*/  FFMA R48, R2, R48, R49 ;  /* 0x0000003002307223 */ /* 0x000fc80000000031 */
[----:B------:R-:W-:Y:S01]  /*0f60*/  IMAD.X R55, R20, 0x1, R9, P0 ;  /* 0x0000000114377824 */ /* 0x000fe200000e0609 */
[----:B------:R-:W-:-:S04]  /*0f70*/  IADD3 R52, P0, R35, R52, RZ ;  /* 0x0000003423347210 */ /* 0x000fc80007f1e0ff */
[----:B------:R-:W-:Y:S01]  /*0f80*/  IADD3.X R53, R34, R20, RZ, P0, !PT ;  /* 0x0000001422357210 */ /* 0x000fe200007fe4ff */
[----:B------:R-:W-:Y:S01]  /*0f90*/  FADD R20, -R50, R45 ;  /* 0x0000002d32147221 */ /* 0x000fe20000000100 */
[----:B------:R-:W-:-:S03]  /*0fa0*/  FADD R21, -R48, R21 ;  /* 0x0000001530157221 */ /* 0x000fc60000000100 */
[C---:B------:R-:W-:Y:S01]  /*0fb0*/  FFMA R20, R3.reuse, R20, R50 ;  /* 0x0000001403147223 */ /* 0x040fe20000000032 */
[----:B------:R-:W-:Y:S01]  /*0fc0*/  FFMA R21, R3, R21, R48 ;  /* 0x0000001503157223 */ /* 0x000fe20000000030 */
[----:B------:R-:W-:-:S05]  /*0fd0*/  IMAD.WIDE R54, R36, 0x4, R54 ;  /* 0x0000000424367825 */ /* 0x000fca00078e0236 */
[----:B------:R0:W3:Y:S01]  /*0fe0*/  LDG.E.EL R47, desc[UR4][R54.64] ;  /* 0x00000004362f7981 */ /* 0x0000e2000c2e1900 */
[----:B------:R-:W-:-:S06]  /*0ff0*/  IMAD.WIDE R52, R36, 0x4, R52 ;  /* 0x0000000424347825 */ /* 0x000fcc00078e0234 */
[----:B------:R-:W4:Y:S01]  /*1000*/  LDG.E.EL R53, desc[UR4][R52.64] ;  /* 0x0000000434357981 */ /* 0x000f22000c2e1900 */
[----:B--2---:R-:W-:-:S04]  /*1010*/  SHF.R.U32.HI R49, RZ, 0x19, R17 ;  /* 0x00000019ff317819 */ /* 0x004fc80000011611 */
[----:B------:R-:W-:-:S04]  /*1020*/  LOP3.LUT R49, R49, 0x40, RZ, 0xc0, !PT ;  /* 0x0000004031317812 */ /* 0x000fc800078ec0ff */
[----:B------:R-:W-:-:S04]  /*1030*/  IADD3 R45, P0, R49, UR6, RZ ;  /* 0x00000006312d7c10 */ /* 0x000fc8000ff1e0ff */
[----:B------:R-:W-:Y:S01]  /*1040*/  LEA R45, P1, R16, R45, 0x2 ;  /* 0x0000002d102d7211 */ /* 0x000fe200078210ff */
[----:B------:R-:W-:-:S03]  /*1050*/  IMAD.X R49, RZ, RZ, UR7, P0 ;  /* 0x00000007ff317e24 */ /* 0x000fc600080e06ff */
[----:B------:R-:W-:Y:S02]  /*1060*/  IADD3 R50, P0, R45, R42, RZ ;  /* 0x0000002a2d327210 */ /* 0x000fe40007f1e0ff */
[----:B------:R-:W-:-:S04]  /*1070*/  LEA.HI.X R16, R16, R49, R17, 0x2, P1 ;  /* 0x0000003110107211 */ /* 0x000fc800008f1411 */
[----:B------:R-:W-:Y:S02]  /*1080*/  IADD3.X R17, R16, R41, RZ, P0, !PT ;  /* 0x0000002910117210 */ /* 0x000fe400007fe4ff */
[----:B------:R-:W-:-:S05]  /*1090*/  IADD3 R48, P0, R50, R24, RZ ;  /* 0x0000001832307210 */ /* 0x000fca0007f1e0ff */
[----:B------:R-:W-:Y:S02]  /*10a0*/  IMAD.X R49, R17, 0x1, R9, P0 ;  /* 0x0000000111317824 */ /* 0x000fe400000e0609 */
[----:B0-----:R-:W-:Y:S01]  /*10b0*/  IMAD.WIDE R54, R36, 0x4, R48 ;  /* 0x0000000424367825 */ /* 0x001fe200078e0230 */
[----:B------:R-:W-:-:S04]  /*10c0*/  IADD3 R48, P0, R35, R50, RZ ;  /* 0x0000003223307210 */ /* 0x000fc80007f1e0ff */
[----:B------:R-:W-:Y:S01]  /*10d0*/  IADD3.X R49, R34, R17, RZ, P0, !PT ;  /* 0x0000001122317210 */ /* 0x000fe200007fe4ff */
[----:B------:R-:W3:Y:S02]  /*10e0*/  LDG.E.EL R54, desc[UR4][R54.64] ;  /* 0x0000000436367981 */ /* 0x000ee4000c2e1900 */
[----:B------:R-:W-:-:S06]  /*10f0*/  IMAD.WIDE R56, R36, 0x4, R48 ;  /* 0x0000000424387825 */ /* 0x000fcc00078e0230 */
[----:B------:R-:W4:Y:S01]  /*1100*/  LDG.E.EL R56, desc[UR4][R56.64] ;  /* 0x0000000438387981 */ /* 0x000f22000c2e1900 */
[----:B------:R-:W-:Y:S01]  /*1110*/  IADD3 R50, P0, R38, R43, RZ ;  /* 0x0000002b26327210 */ /* 0x000fe20007f1e0ff */
[----:B---3--:R-:W-:-:S04]  /*1120*/  FADD R17, -R47, R54 ;  /* 0x000000362f117221 */ /* 0x008fc80000000100 */
[----:B------:R-:W-:Y:S01]  /*1130*/  FFMA R17, R14, R17, R47 ;  /* 0x000000110e117223 */ /* 0x000fe2000000002f */
[----:B------:R-:W-:Y:S02]  /*1140*/  IMAD.X R47, R40, 0x1, R46, P0 ;  /* 0x00000001282f7824 */ /* 0x000fe400000e062e */
[----:B----4-:R-:W-:-:S04]  /*1150*/  FADD R48, -R53, R56 ;  /* 0x0000003835307221 */ /* 0x010fc80000000100 */
[----:B------:R-:W-:Y:S01]  /*1160*/  FFMA R53, R14, R48, R53 ;  /* 0x000000300e357223 */ /* 0x000fe20000000035 */
[----:B------:R-:W-:-:S04]  /*1170*/  IADD3 R48, P0, R50, R35, RZ ;  /* 0x0000002332307210 */ /* 0x000fc80007f1e0ff */
[----:B------:R-:W-:-:S03]  /*1180*/  IADD3.X R49, R47, R34, RZ, P0, !PT ;  /* 0x000000222f317210 */ /* 0x000fc600007fe4ff */
[----:B------:R-:W-:Y:S01]  /*1190*/  IMAD.WIDE R54, R36, 0x4, R48 ;  /* 0x0000000424367825 */ /* 0x000fe200078e0230 */
[----:B------:R-:W-:-:S05]  /*11a0*/  IADD3 R48, P0, R50, R24, RZ ;  /* 0x0000001832307210 */ /* 0x000fca0007f1e0ff */
[----:B------:R-:W-:Y:S01]  /*11b0*/  IMAD.X R49, R47, 0x1, R9, P0 ;  /* 0x000000012f317824 */ /* 0x000fe200000e0609 */
[----:B------:R-:W-:Y:S01]  /*11c0*/  IADD3 R47, P0, R38, R45, RZ ;  /* 0x0000002d262f7210 */ /* 0x000fe20007f1e0ff */
[----:B------:R0:W2:Y:S01]  /*11d0*/  LDG.E.EL R55, desc[UR4][R54.64] ;  /* 0x0000000436377981 */ /* 0x0000a2000c2e1900 */
[----:B------:R-:W-:Y:S02]  /*11e0*/  IMAD.WIDE R56, R36, 0x4, R48 ;  /* 0x0000000424387825 */ /* 0x000fe400078e0230 */
[----:B------:R-:W-:Y:S02]  /*11f0*/  IADD3.X R50, R40, R16, RZ, P0, !PT ;  /* 0x0000001028327210 */ /* 0x000fe400007fe4ff */
[----:B------:R-:W-:Y:S01]  /*1200*/  IADD3 R48, P0, R47, R35, RZ ;  /* 0x000000232f307210 */ /* 0x000fe20007f1e0ff */
[----:B------:R-:W3:Y:S04]  /*1210*/  LDG.E.EL R51, desc[UR4][R56.64] ;  /* 0x0000000438337981 */ /* 0x000ee8000c2e1900 */
[----:B------:R-:W-:-:S02]  /*1220*/  IMAD.X R49, R50, 0x1, R34, P0 ;  /* 0x0000000132317824 */ /* 0x000fc400000e0622 */
[----:B------:R-:W-:-:S06]  /*1230*/  IMAD.WIDE R48, R36, 0x4, R48 ;  /* 0x0000000424307825 */ /* 0x000fcc00078e0230 */
[----:B------:R-:W2:Y:S01]  /*1240*/  LDG.E.EL R48, desc[UR4][R48.64] ;  /* 0x0000000430307981 */ /* 0x000ea2000c2e1900 */
[----:B0-----:R-:W-:Y:S01]  /*1250*/  IADD3 R54, P0, R47, R24, RZ ;  /* 0x000000182f367210 */ /* 0x001fe20007f1e0ff */
[----:B--2---:R-:W-:-:S04]  /*1260*/  FADD R52, -R55, R48 ;  /* 0x0000003037347221 */ /* 0x004fc80000000100 */
[----:B------:R-:W-:Y:S01]  /*1270*/  FFMA R52, R14, R52, R55 ;  /* 0x000000340e347223 */ /* 0x000fe20000000037 */
[----:B------:R-:W-:-:S03]  /*1280*/  IADD3.X R55, R50, R9, RZ, P0, !PT ;  /* 0x0000000932377210 */ /* 0x000fc600007fe4ff */
[----:B------:R-:W-:-:S06]  /*1290*/  IMAD.WIDE R54, R36, 0x4, R54 ;  /* 0x0000000424367825 */ /* 0x000fcc00078e0236 */
[----:B------:R-:W3:Y:S01]  /*12a0*/  LDG.E.EL R54, desc[UR4][R54.64] ;  /* 0x0000000436367981 */ /* 0x000ee2000c2e1900 */
[----:B------:R-:W-:-:S04]  /*12b0*/  FADD R52, -R53, R52 ;  /* 0x0000003435347221 */ /* 0x000fc80000000100 */
[----:B------:R-:W-:Y:S01]  /*12c0*/  FFMA R52, R2, R52, R53 ;  /* 0x0000003402347223 */ /* 0x000fe20000000035 */
[----:B---3--:R-:W-:-:S04]  /*12d0*/  FADD R47, -R51, R54 ;  /* 0x00000036332f7221 */ /* 0x008fc80000000100 */
[----:B------:R-:W-:Y:S01]  /*12e0*/  FFMA R50, R14, R47, R51 ;  /* 0x0000002f0e327223 */ /* 0x000fe20000000033 */
[----:B------:R-:W-:-:S04]  /*12f0*/  SHF.R.U32.HI R47, RZ, 0x19, R23 ;  /* 0x00000019ff2f7819 */ /* 0x000fc80000011617 */
[----:B------:R-:W-:Y:S01]  /*1300*/  LOP3.LUT R47, R47, 0x40, RZ, 0xc0, !PT ;  /* 0x000000402f2f7812 */ /* 0x000fe200078ec0ff */
[----:B------:R-:W-:-:S03]  /*1310*/  FADD R50, -R17, R50 ;  /* 0x0000003211327221 */ /* 0x000fc60000000100 */
[----:B------:R-:W-:Y:S01]  /*1320*/  IADD3 R47, P0, R47, UR6, RZ ;  /* 0x000000062f2f7c10 */ /* 0x000fe2000ff1e0ff */
[----:B------:R-:W-:-:S03]  /*1330*/  FFMA R49, R2, R50, R17 ;  /* 0x0000003202317223 */ /* 0x000fc60000000011 */
[----:B------:R-:W-:Y:S01]  /*1340*/  LEA R17, P1, R22, R47, 0x2 ;  /* 0x0000002f16117211 */ /* 0x000fe200078210ff */
[----:B------:R-:W-:-:S03]  /*1350*/  IMAD.X R47, RZ, RZ, UR7, P0 ;  /* 0x00000007ff2f7e24 */ /* 0x000fc600080e06ff */
[----:B------:R-:W-:Y:S02]  /*1360*/  IADD3 R48, P0, R17, R42, RZ ;  /* 0x0000002a11307210 */ /* 0x000fe40007f1e0ff */
[----:B------:R-:W-:-:S04]  /*1370*/  LEA.HI.X R47, R22, R47, R23, 0x2, P1 ;  /* 0x0000002f162f7211 */ /* 0x000fc800008f1417 */
[----:B------:R-:W-:Y:S02]  /*1380*/  IADD3.X R23, R47, R41, RZ, P0, !PT ;  /* 0x000000292f177210 */ /* 0x000fe400007fe4ff */
[----:B------:R-:W-:Y:S01]  /*1390*/  IADD3 R50, P0, R48, R24, RZ ;  /* 0x0000001830327210 */ /* 0x000fe20007f1e0ff */
[----:B------:R-:W-:-:S04]  /*13a0*/  FADD R22, -R52, R49 ;  /* 0x0000003134167221 */ /* 0x000fc80000000100 */
[----:B------:R-:W-:Y:S01]  /*13b0*/  IMAD.X R51, R23, 0x1, R9, P0 ;  /* 0x0000000117337824 */ /* 0x000fe200000e0609 */
[----:B------:R-:W-:-:S04]  /*13c0*/  IADD3 R48, P0, R35, R48, RZ ;  /* 0x0000003023307210 */ /* 0x000fc80007f1e0ff */
[----:B------:R-:W-:Y:S02]  /*13d0*/  IADD3.X R49, R34, R23, RZ, P0, !PT ;  /* 0x0000001722317210 */ /* 0x000fe400007fe4ff */
[----:B------:R-:W-:-:S04]  /*13e0*/  SHF.R.U32.HI R23, RZ, 0x19, R19 ;  /* 0x00000019ff177819 */ /* 0x000fc80000011613 */
[----:B------:R-:W-:-:S04]  /*13f0*/  LOP3.LUT R23, R23, 0x40, RZ, 0xc0, !PT ;  /* 0x0000004017177812 */ /* 0x000fc800078ec0ff */
[----:B------:R-:W-:-:S04]  /*1400*/  IADD3 R23, P0, R23, UR6, RZ ;  /* 0x0000000617177c10 */ /* 0x000fc8000ff1e0ff */
[----:B------:R-:W-:Y:S01]  /*1410*/  LEA R23, P1, R18, R23, 0x2 ;  /* 0x0000001712177211 */ /* 0x000fe200078210ff */
[----:B------:R-:W-:-:S03]  /*1420*/  IMAD.X R53, RZ, RZ, UR7, P0 ;  /* 0x00000007ff357e24 */ /* 0x000fc600080e06ff */
[----:B------:R-:W-:Y:S02]  /*1430*/  IADD3 R42, P0, R23, R42, RZ ;  /* 0x0000002a172a7210 */ /* 0x000fe40007f1e0ff */
[----:B------:R-:W-:-:S04]  /*1440*/  LEA.HI.X R18, R18, R53, R19, 0x2, P1 ;  /* 0x0000003512127211 */ /* 0x000fc800008f1413 */
[----:B------:R-:W-:Y:S02]  /*1450*/  IADD3.X R41, R18, R41, RZ, P0, !PT ;  /* 0x0000002912297210 */ /* 0x000fe400007fe4ff */
[----:B------:R-:W-:Y:S01]  /*1460*/  IADD3 R54, P0, R42, R24, RZ ;  /* 0x000000182a367210 */ /* 0x000fe20007f1e0ff */
[----:B------:R-:W-:Y:S01]  /*1470*/  FFMA R22, R3, R22, R52 ;  /* 0x0000001603167223 */ /* 0x000fe20000000034 */
[----:B------:R-:W-:-:S03]  /*1480*/  IADD3 R52, P1, R35, R42, RZ ;  /* 0x0000002a23347210 */ /* 0x000fc60007f3e0ff */
[----:B------:R-:W-:Y:S01]  /*1490*/  IMAD.X R55, R41, 0x1, R9, P0 ;  /* 0x0000000129377824 */ /* 0x000fe200000e0609 */
[----:B------:R-:W-:Y:S01]  /*14a0*/  IADD3.X R53, R34, R41, RZ, P1, !PT ;  /* 0x0000002922357210 */ /* 0x000fe20000ffe4ff */
[----:B------:R-:W-:-:S04]  /*14b0*/  IMAD.WIDE R50, R36, 0x4, R50 ;  /* 0x0000000424327825 */ /* 0x000fc800078e0232 */
[C---:B------:R-:W-:Y:S02]  /*14c0*/  IMAD.WIDE R54, R36.reuse, 0x4, R54 ;  /* 0x0000000424367825 */ /* 0x040fe400078e0236 */
[----:B------:R0:W2:Y:S02]  /*14d0*/  LDG.E.EL R50, desc[UR4][R50.64] ;  /* 0x0000000432327981 */ /* 0x0000a4000c2e1900 */
[C---:B------:R-:W-:Y:S02]  /*14e0*/  IMAD.WIDE R48, R36.reuse, 0x4, R48 ;  /* 0x0000000424307825 */ /* 0x040fe400078e0230 */
[----:B------:R-:W2:Y:S02]  /*14f0*/  LDG.E.EL R19, desc[UR4][R54.64] ;  /* 0x0000000436137981 */ /* 0x000ea4000c2e1900 */
[----:B------:R-:W-:Y:S02]  /*1500*/  IMAD.WIDE R52, R36, 0x4, R52 ;  /* 0x0000000424347825 */ /* 0x000fe400078e0234 */
[----:B------:R-:W3:Y:S04]  /*1510*/  LDG.E.EL R48, desc[UR4][R48.64] ;  /* 0x0000000430307981 */ /* 0x000ee8000c2e1900 */
[----:B------:R-:W3:Y:S01]  /*1520*/  LDG.E.EL R41, desc[UR4][R52.64] ;  /* 0x0000000434297981 */ /* 0x000ee2000c2e1900 */
[----:B------:R-:W-:-:S02]  /*1530*/  IADD3 R42, P0, R38, R17, RZ ;  /* 0x00000011262a7210 */ /* 0x000fc40007f1e0ff */
[----:B0-----:R-:W-:Y:S02]  /*1540*/  IADD3 R51, P1, R38, R23, RZ ;  /* 0x0000001726337210 */ /* 0x001fe40007f3e0ff */
[----:B------:R-:W-:Y:S01]  /*1550*/  SHF.R.S32.HI R7, RZ, 0xf, R7 ;  /* 0x0000000fff077819 */ /* 0x000fe20000011407 */
[----:B--2---:R-:W-:-:S04]  /*1560*/  FADD R19, -R50, R19 ;  /* 0x0000001332137221 */ /* 0x004fc80000000100 */
[----:B------:R-:W-:Y:S01]  /*1570*/  FFMA R19, R15, R19, R50 ;  /* 0x000000130f137223 */ /* 0x000fe20000000032 */
[----:B------:R-:W-:Y:S01]  /*1580*/  IMAD.X R50, R40, 0x1, R47, P0 ;  /* 0x0000000128327824 */ /* 0x000fe200000e062f */
[----:B------:R-:W-:Y:S01]  /*1590*/  IADD3.X R40, R40, R18, RZ, P1, !PT ;  /* 0x0000001228287210 */ /* 0x000fe20000ffe4ff */
[----:B---3--:R-:W-:Y:S01]  /*15a0*/  FADD R41, -R48, R41 ;  /* 0x0000002930297221 */ /* 0x008fe20000000100 */
[----:B------:R-:W-:-:S03]  /*15b0*/  IADD3 R52, P1, R51, R35, RZ ;  /* 0x0000002333347210 */ /* 0x000fc60007f3e0ff */
[----:B------:R-:W-:Y:S01]  /*15c0*/  FFMA R41, R15, R41, R48 ;  /* 0x000000290f297223 */ /* 0x000fe20000000030 */
[----:B------:R-:W-:Y:S02]  /*15d0*/  IADD3 R48, P0, R42, R35, RZ ;  /* 0x000000232a307210 */ /* 0x000fe40007f1e0ff */
[----:B------:R-:W-:-:S03]  /*15e0*/  IADD3.X R53, R40, R34, RZ, P1, !PT ;  /* 0x0000002228357210 */ /* 0x000fc60000ffe4ff */
[----:B------:R-:W-:Y:S01]  /*15f0*/  IMAD.X R49, R50, 0x1, R34, P0 ;  /* 0x0000000132317824 */ /* 0x000fe200000e0622 */
[----:B------:R-:W-:Y:S01]  /*1600*/  IADD3 R54, P1, R51, R24, RZ ;  /* 0x0000001833367210 */ /* 0x000fe20007f3e0ff */
[----:B------:R-:W-:Y:S01]  /*1610*/  IMAD.WIDE R34, R36, 0x4, R52 ;  /* 0x0000000424227825 */ /* 0x000fe200078e0234 */
[----:B------:R-:W-:Y:S02]  /*1620*/  IADD3 R52, P0, R42, R24, RZ ;  /* 0x000000182a347210 */ /* 0x000fe40007f1e0ff */
[----:B------:R-:W-:-:S03]  /*1630*/  IADD3.X R55, R40, R9, RZ, P1, !PT ;  /* 0x0000000928377210 */ /* 0x000fc60000ffe4ff */
[----:B------:R-:W-:Y:S02]  /*1640*/  IMAD.X R53, R50, 0x1, R9, P0 ;  /* 0x0000000132357824 */ /* 0x000fe400000e0609 */
[C---:B------:R-:W-:Y:S01]  /*1650*/  IMAD.WIDE R48, R36.reuse, 0x4, R48 ;  /* 0x0000000424307825 */ /* 0x040fe200078e0230 */
[----:B------:R-:W-:Y:S01]  /*1660*/  SHF.R.U32.HI R51, RZ, 0x1b, R27 ;  /* 0x0000001bff337819 */ /* 0x000fe2000001161b */
[----:B------:R0:W2:Y:S02]  /*1670*/  LDG.E.EL R34, desc[UR4][R34.64] ;  /* 0x0000000422227981 */ /* 0x0000a4000c2e1900 */
[C---:B------:R-:W-:Y:S02]  /*1680*/  IMAD.WIDE R52, R36.reuse, 0x4, R52 ;  /* 0x0000000424347825 */ /* 0x040fe400078e0234 */
[----:B------:R1:W2:Y:S02]  /*1690*/  LDG.E.EL R38, desc[UR4][R48.64] ;  /* 0x0000000430267981 */ /* 0x0002a4000c2e1900 */
[----:B------:R-:W-:Y:S01]  /*16a0*/  IMAD.WIDE R54, R36, 0x4, R54 ;  /* 0x0000000424367825 */ /* 0x000fe200078e0236 */
[----:B------:R-:W-:Y:S01]  /*16b0*/  SHF.R.U32.HI R36, RZ, 0x1b, R29 ;  /* 0x0000001bff247819 */ /* 0x000fe2000001161d */
[----:B------:R3:W4:Y:S01]  /*16c0*/  LDG.E.EL R24, desc[UR4][R52.64] ;  /* 0x0000000434187981 */ /* 0x000722000c2e1900 */
[----:B------:R-:W-:-:S02]  /*16d0*/  LOP3.LUT R51, R51, 0x10, RZ, 0xc0, !PT ;  /* 0x0000001033337812 */ /* 0x000fc400078ec0ff */
[----:B0-----:R-:W-:Y:S01]  /*16e0*/  SHF.R.U32.HI R35, RZ, 0x1b, R33 ;  /* 0x0000001bff237819 */ /* 0x001fe20000011621 */
[----:B------:R0:W4:Y:S01]  /*16f0*/  LDG.E.EL R9, desc[UR4][R54.64] ;  /* 0x0000000436097981 */ /* 0x000122000c2e1900 */
[----:B-1----:R-:W-:Y:S02]  /*1700*/  LOP3.LUT R49, R36, 0x10, RZ, 0xc0, !PT ;  /* 0x0000001024317812 */ /* 0x002fe400078ec0ff */
[----:B------:R-:W-:Y:S02]  /*1710*/  LOP3.LUT R35, R35, 0x10, RZ, 0xc0, !PT ;  /* 0x0000001023237812 */ /* 0x000fe400078ec0ff */
[----:B------:R-:W-:Y:S02]  /*1720*/  IADD3 R36, P1, R28, R49, RZ ;  /* 0x000000311c247210 */ /* 0x000fe40007f3e0ff */
[----:B------:R-:W-:-:S03]  /*1730*/  IADD3 R28, P0, R26, R51, RZ ;  /* 0x000000331a1c7210 */ /* 0x000fc60007f1e0ff */
[----:B------:R-:W-:Y:S01]  /*1740*/  IMAD.X R29, RZ, RZ, R29, P1 ;  /* 0x000000ffff1d7224 */ /* 0x000fe200008e061d */
[----:B------:R-:W-:Y:S01]  /*1750*/  IADD3 R35, P1, R32, R35, RZ ;  /* 0x0000002320237210 */ /* 0x000fe20007f3e0ff */
[C---:B------:R-:W-:Y:S01]  /*1760*/  IMAD.SHL.U32 R26, R36.reuse, 0x40, RZ ;  /* 0x00000040241a7824 */ /* 0x040fe200078e00ff */
[----:B------:R-:W-:Y:S02]  /*1770*/  IADD3.X R49, RZ, R27, RZ, P0, !PT ;  /* 0x0000001bff317210 */ /* 0x000fe400007fe4ff */
[----:B------:R-:W-:Y:S02]  /*1780*/  IADD3.X R40, RZ, R33, RZ, P1, !PT ;  /* 0x00000021ff287210 */ /* 0x000fe40000ffe4ff */
[----:B------:R-:W-:Y:S02]  /*1790*/  SHF.L.U64.HI R27, R36, 0x6, R29 ;  /* 0x00000006241b7819 */ /* 0x000fe4000001021d */
[C---:B------:R-:W-:Y:S01]  /*17a0*/  SHF.L.U64.HI R33, R28.reuse, 0xa, R49 ;  /* 0x0000000a1c217819 */ /* 0x040fe20000010231 */
[----:B------:R-:W-:Y:S01]  /*17b0*/  IMAD.SHL.U32 R28, R28, 0x400, RZ ;  /* 0x000004001c1c7824 */ /* 0x000fe200078e00ff */
[----:B------:R-:W-:-:S02]  /*17c0*/  IADD3 R48, P0, R26, R6, RZ ;  /* 0x000000061a307210 */ /* 0x000fc40007f1e0ff */
[----:B------:R-:W-:-:S03]  /*17d0*/  SHF.R.U32.HI R49, RZ, 0x1b, R31 ;  /* 0x0000001bff317819 */ /* 0x000fc6000001161f */
[----:B------:R-:W-:Y:S01]  /*17e0*/  IMAD.X R36, R27, 0x1, R8, P0 ;  /* 0x000000011b247824 */ /* 0x000fe200000e0608 */
[----:B------:R-:W-:Y:S02]  /*17f0*/  IADD3 R60, P0, R28, R48, RZ ;  /* 0x000000301c3c7210 */ /* 0x000fe40007f1e0ff */
[----:B------:R-:W-:Y:S02]  /*1800*/  SHF.L.U32 R32, R7, 0xc, RZ ;  /* 0x0000000c07207819 */ /* 0x000fe400000006ff */
[----:B------:R-:W-:Y:S02]  /*1810*/  SHF.L.U32 R7, R35, 0xa, RZ ;  /* 0x0000000a23077819 */ /* 0x000fe400000006ff */
[----:B------:R-:W-:Y:S01]  /*1820*/  LOP3.LUT R49, R49, 0x10, RZ, 0xc0, !PT ;  /* 0x0000001031317812 */ /* 0x000fe200078ec0ff */
[----:B------:R-:W-:Y:S01]  /*1830*/  IMAD.X R61, R33, 0x1, R36, P0 ;  /* 0x00000001213d7824 */ /* 0x000fe200000e0624 */
[----:B------:R-:W-:Y:S02]  /*1840*/  SHF.L.U64.HI R29, R35, 0xa, R40 ;  /* 0x0000000a231d7819 */ /* 0x000fe40000010228 */
[----:B------:R-:W-:-:S02]  /*1850*/  IADD3 R48, P0, R7, R48, RZ ;  /* 0x0000003007307210 */ /* 0x000fc40007f1e0ff */
[----:B------:R-:W-:Y:S02]  /*1860*/  IADD3 R30, P1, R30, R49, RZ ;  /* 0x000000311e1e7210 */ /* 0x000fe40007f3e0ff */
[----:B------:R-:W-:Y:S02]  /*1870*/  IADD3.X R49, R29, R36, RZ, P0, !PT ;  /* 0x000000241d317210 */ /* 0x000fe400007fe4ff */
[----:B---3--:R-:W-:Y:S01]  /*1880*/  IADD3 R52, P0, R25, R26, RZ ;  /* 0x0000001a19347210 */ /* 0x008fe20007f1e0ff */
[----:B------:R-:W-:Y:S02]  /*1890*/  IMAD.X R51, RZ, RZ, R31, P1 ;  /* 0x000000ffff337224 */ /* 0x000fe400008e061f */
[----:B------:R-:W-:Y:S01]  /*18a0*/  IMAD.WIDE R56, R32, 0x4, R48 ;  /* 0x0000000420387825 */ /* 0x000fe200078e0230 */
[----:B------:R-:W-:Y:S02]  /*18b0*/  IADD3.X R36, R37, R27, RZ, P0, !PT ;  /* 0x0000001b25247210 */ /* 0x000fe400007fe4ff */
[----:B------:R-:W-:-:S02]  /*18c0*/  IADD3 R58, P0, R52, R28, RZ ;  /* 0x0000001c343a7210 */ /* 0x000fc40007f1e0ff */
[----:B------:R-:W-:Y:S01]  /*18d0*/  SHF.L.U64.HI R49, R30, 0x6, R51 ;  /* 0x000000061e317819 */ /* 0x000fe20000010233 */
[----:B------:R-:W-:Y:S01]  /*18e0*/  IMAD.WIDE R60, R32, 0x4, R60 ;  /* 0x00000004203c7825 */ /* 0x000fe200078e023c */
[----:B------:R-:W-:Y:S01]  /*18f0*/  SHF.L.U32 R30, R30, 0x6, RZ ;  /* 0x000000061e1e7819 */ /* 0x000fe200000006ff */
[----:B------:R1:W3:Y:S02]  /*1900*/  LDG.E.EL R31, desc[UR4][R56.64] ;  /* 0x00000004381f7981 */ /* 0x0002e4000c2e1900 */
[----:B------:R-:W-:Y:S01]  /*1910*/  IMAD.X R59, R36, 0x1, R33, P0 ;  /* 0x00000001243b7824 */ /* 0x000fe200000e0621 */
[----:B0-----:R-:W-:Y:S01]  /*1920*/  IADD3 R54, P0, R30, R6, RZ ;  /* 0x000000061e367210 */ /* 0x001fe20007f1e0ff */
[----:B------:R-:W5:Y:S04]  /*1930*/  LDG.E.EL R35, desc[UR4][R60.64] ;  /* 0x000000043c237981 */ /* 0x000f68000c2e1900 */
[----:B------:R-:W-:Y:S01]  /*1940*/  IMAD.X R40, R49, 0x1, R8, P0 ;  /* 0x0000000131287824 */ /* 0x000fe200000e0608 */
[----:B------:R-:W-:-:S04]  /*1950*/  IADD3 R50, P0, R54, R7, RZ ;  /* 0x0000000736327210 */ /* 0x000fc80007f1e0ff */
[----:B------:R-:W-:Y:S02]  /*1960*/  IADD3.X R51, R40, R29, RZ, P0, !PT ;  /* 0x0000001d28337210 */ /* 0x000fe400007fe4ff */
[----:B------:R-:W-:-:S05]  /*1970*/  IADD3 R52, P0, R7, R52, RZ ;  /* 0x0000003407347210 */ /* 0x000fca0007f1e0ff */
[----:B------:R-:W-:Y:S01]  /*1980*/  IMAD.X R53, R29, 0x1, R36, P0 ;  /* 0x000000011d357824 */ /* 0x000fe200000e0624 */
[----:B------:R-:W-:-:S04]  /*1990*/  IADD3 R25, P0, R30, R25, RZ ;  /* 0x000000191e197210 */ /* 0x000fc80007f1e0ff */
[----:B------:R-:W-:Y:S02]  /*19a0*/  IADD3.X R42, R49, R37, RZ, P0, !PT ;  /* 0x00000025312a7210 */ /* 0x000fe400007fe4ff */
[----:B------:R-:W-:Y:S01]  /*19b0*/  IADD3 R36, P0, R25, R7, RZ ;  /* 0x0000000719247210 */ /* 0x000fe20007f1e0ff */
[----:B------:R-:W-:-:S04]  /*19c0*/  IMAD.WIDE R58, R32, 0x4, R58 ;  /* 0x00000004203a7825 */ /* 0x000fc800078e023a */
[----:B------:R-:W-:Y:S01]  /*19d0*/  IMAD.X R37, R42, 0x1, R29, P0 ;  /* 0x000000012a257824 */ /* 0x000fe200000e061d */
[----:B------:R-:W5:Y:S01]  /*19e0*/  LDG.E.EL R6, desc[UR4][R58.64] ;  /* 0x000000043a067981 */ /* 0x000f62000c2e1900 */
[----:B------:R-:W-:-:S04]  /*19f0*/  IMAD.WIDE R50, R32, 0x4, R50 ;  /* 0x0000000420327825 */ /* 0x000fc800078e0232 */
[C---:B------:R-:W-:Y:S02]  /*1a00*/  IMAD.WIDE R36, R32.reuse, 0x4, R36 ;  /* 0x0000000420247825 */ /* 0x040fe400078e0224 */
[----:B------:R-:W3:Y:S02]  /*1a10*/  LDG.E.EL R51, desc[UR4][R50.64] ;  /* 0x0000000432337981 */ /* 0x000ee4000c2e1900 */
[----:B-1----:R-:W-:Y:S02]  /*1a20*/  IMAD.WIDE R56, R32, 0x4, R52 ;  /* 0x0000000420387825 */ /* 0x002fe400078e0234 */
[----:B------:R-:W3:Y:S04]  /*1a30*/  LDG.E.EL R36, desc[UR4][R36.64] ;  /* 0x0000000424247981 */ /* 0x000ee8000c2e1900 */
[----:B------:R0:W3:Y:S01]  /*1a40*/  LDG.E.EL R8, desc[UR4][R56.64] ;  /* 0x0000000438087981 */ /* 0x0000e2000c2e1900 */
[----:B------:R-:W-:-:S02]  /*1a50*/  IADD3 R54, P0, R54, R28, RZ ;  /* 0x0000001c36367210 */ /* 0x000fc40007f1e0ff */
[----:B------:R-:W-:Y:S02]  /*1a60*/  IADD3 R52, P1, R25, R28, RZ ;  /* 0x0000001c19347210 */ /* 0x000fe40007f3e0ff */
[----:B------:R-:W-:-:S03]  /*1a70*/  IADD3.X R55, R40, R33, RZ, P0, !PT ;  /* 0x0000002128377210 */ /* 0x000fc600007fe4ff */
[----:B------:R-:W-:Y:S02]  /*1a80*/  IMAD.X R53, R42, 0x1, R33, P1 ;  /* 0x000000012a357824 */ /* 0x000fe400008e0621 */
[----:B------:R-:W-:-:S04]  /*1a90*/  IMAD.WIDE R54, R32, 0x4, R54 ;  /* 0x0000000420367825 */ /* 0x000fc800078e0236 */
[----:B------:R-:W-:Y:S01]  /*1aa0*/  IMAD.WIDE R52, R32, 0x4, R52 ;  /* 0x0000000420347825 */ /* 0x000fe200078e0234 */
[----:B------:R-:W3:Y:S04]  /*1ab0*/  LDG.E.EL R25, desc[UR4][R54.64] ;  /* 0x0000000436197981 */ /* 0x000ee8000c2e1900 */
[----:B------:R1:W3:Y:S01]  /*1ac0*/  LDG.E.EL R40, desc[UR4][R52.64] ;  /* 0x0000000434287981 */ /* 0x0002e2000c2e1900 */
[----:B0-----:R-:W-:Y:S02]  /*1ad0*/  IADD3 R56, P0, R26, R39, RZ ;  /* 0x000000271a387210 */ /* 0x001fe40007f1e0ff */
[----:B------:R-:W-:Y:S01]  /*1ae0*/  IADD3 R39, P1, R30, R39, RZ ;  /* 0x000000271e277210 */ /* 0x000fe20007f3e0ff */
[----:B--2---:R-:W-:-:S04]  /*1af0*/  FADD R34, -R38, R34 ;  /* 0x0000002226227221 */ /* 0x004fc80000000100 */
[----:B------:R-:W-:Y:S01]  /*1b00*/  FFMA R38, R15, R34, R38 ;  /* 0x000000220f267223 */ /* 0x000fe20000000026 */
[----:B------:R-:W-:Y:S02]  /*1b10*/  IADD3.X R34, R27, R10, RZ, P0, !PT ;  /* 0x0000000a1b227210 */ /* 0x000fe400007fe4ff */
[----:B------:R-:W-:Y:S01]  /*1b20*/  IADD3 R58, P0, R56, R28, RZ ;  /* 0x0000001c383a7210 */ /* 0x000fe20007f1e0ff */
[----:B----4-:R-:W-:-:S04]  /*1b30*/  FADD R9, -R24, R9 ;  /* 0x0000000918097221 */ /* 0x010fc80000000100 */
[----:B------:R-:W-:Y:S01]  /*1b40*/  IMAD.X R59, R34, 0x1, R33, P0 ;  /* 0x00000001223b7824 */ /* 0x000fe200000e0621 */
[----:B------:R-:W-:Y:S01]  /*1b50*/  IADD3 R56, P0, R7, R56, RZ ;  /* 0x0000003807387210 */ /* 0x000fe20007f1e0ff */
[----:B------:R-:W-:-:S03]  /*1b60*/  FFMA R42, R15, R9, R24 ;  /* 0x000000090f2a7223 */ /* 0x000fc60000000018 */
[----:B------:R-:W-:Y:S01]  /*1b70*/  IADD3.X R57, R29, R34, RZ, P0, !PT ;  /* 0x000000221d397210 */ /* 0x000fe200007fe4ff */
[----:B------:R-:W-:Y:S01]  /*1b80*/  FADD R42, -R19, R42 ;  /* 0x0000002a132a7221 */ /* 0x000fe20000000100 */
[----:B-1----:R-:W-:Y:S01]  /*1b90*/  IADD3 R52, P0, R11, R26, RZ ;  /* 0x0000001a0b347210 */ /* 0x002fe20007f1e0ff */
[----:B------:R-:W-:-:S04]  /*1ba0*/  IMAD.WIDE R58, R32, 0x4, R58 ;  /* 0x00000004203a7825 */ /* 0x000fc800078e023a */
[----:B------:R-:W-:Y:S01]  /*1bb0*/  FFMA R19, R2, R42, R19 ;  /* 0x0000002a02137223 */ /* 0x000fe20000000013 */
[----:B------:R-:W-:Y:S02]  /*1bc0*/  IADD3.X R42, R44, R27, RZ, P0, !PT ;  /* 0x0000001b2c2a7210 */ /* 0x000fe400007fe4ff */
[----:B------:R-:W-:Y:S01]  /*1bd0*/  IADD3 R54, P0, R52, R28, RZ ;  /* 0x0000001c34367210 */ /* 0x000fe20007f1e0ff */
[----:B------:R0:W2:Y:S01]  /*1be0*/  LDG.E.EL R34, desc[UR4][R58.64] ;  /* 0x000000043a227981 */ /* 0x0000a2000c2e1900 */
[----:B------:R-:W-:Y:S01]  /*1bf0*/  IMAD.WIDE R60, R32, 0x4, R56 ;  /* 0x00000004203c7825 */ /* 0x000fe200078e0238 */
[----:B------:R-:W-:-:S03]  /*1c00*/  IADD3 R56, P2, R39, R28, RZ ;  /* 0x0000001c27387210 */ /* 0x000fc60007f5e0ff */
[----:B------:R-:W-:Y:S02]  /*1c10*/  IMAD.X R10, R49, 0x1, R10, P1 ;  /* 0x00000001310a7824 */ /* 0x000fe400008e060a */
[----:B------:R-:W-:Y:S01]  /*1c20*/  FADD R38, -R41, R38 ;  /* 0x0000002629267221 */ /* 0x000fe20000000100 */
[----:B------:R-:W-:Y:S01]  /*1c30*/  IMAD.X R55, R42, 0x1, R33, P0 ;  /* 0x000000012a377824 */ /* 0x000fe200000e0621 */
[----:B------:R-:W4:Y:S01]  /*1c40*/  LDG.E.EL R24, desc[UR4][R60.64] ;  /* 0x000000043c187981 */ /* 0x000f22000c2e1900 */
[----:B0-----:R-:W-:Y:S01]  /*1c50*/  IADD3 R58, P1, R39, R7, RZ ;  /* 0x00000007273a7210 */ /* 0x001fe20007f3e0ff */
[----:B------:R-:W-:Y:S01]  /*1c60*/  IMAD.WIDE R54, R32, 0x4, R54 ;  /* 0x0000000420367825 */ /* 0x000fe200078e0236 */
[----:B------:R-:W-:Y:S02]  /*1c70*/  IADD3.X R57, R10, R33, RZ, P2, !PT ;  /* 0x000000210a397210 */ /* 0x000fe400017fe4ff */
[----:B------:R-:W-:Y:S01]  /*1c80*/  IADD3 R52, P0, R7, R52, RZ ;  /* 0x0000003407347210 */ /* 0x000fe20007f1e0ff */
[----:B------:R-:W-:Y:S01]  /*1c90*/  IMAD.X R59, R10, 0x1, R29, P1 ;  /* 0x000000010a3b7824 */ /* 0x000fe200008e061d */
[----:B------:R0:W2:Y:S01]  /*1ca0*/  LDG.E.EL R37, desc[UR4][R54.64] ;  /* 0x0000000436257981 */ /* 0x0000a2000c2e1900 */
[----:B------:R-:W-:Y:S01]  /*1cb0*/  IMAD.WIDE R56, R32, 0x4, R56 ;  /* 0x0000000420387825 */ /* 0x000fe200078e0238 */
[----:B------:R-:W-:-:S03]  /*1cc0*/  IADD3 R11, P1, R30, R11, RZ ;  /* 0x0000000b1e0b7210 */ /* 0x000fc60007f3e0ff */
[----:B------:R-:W-:-:S04]  /*1cd0*/  IMAD.WIDE R58, R32, 0x4, R58 ;  /* 0x00000004203a7825 */ /* 0x000fc800078e023a */
[----:B------:R-:W-:Y:S01]  /*1ce0*/  FFMA R38, R2, R38, R41 ;  /* 0x0000002602267223 */ /* 0x000fe20000000029 */
[----:B------:R1:W4:Y:S01]  /*1cf0*/  LDG.E.EL R10, desc[UR4][R56.64] ;  /* 0x00000004380a7981 */ /* 0x000322000c2e1900 */
[----:B------:R-:W-:Y:S01]  /*1d00*/  IMAD.X R53, R29, 0x1, R42, P0 ;  /* 0x000000011d357824 */ /* 0x000fe200000e062a */
[----:B0-----:R-:W-:Y:S02]  /*1d10*/  IADD3 R54, P0, R26, R43, RZ ;  /* 0x0000002b1a367210 */ /* 0x001fe40007f1e0ff */
[----:B------:R0:W4:Y:S01]  /*1d20*/  LDG.E.EL R2, desc[UR4][R58.64] ;  /* 0x000000043a027981 */ /* 0x000122000c2e1900 */
[----:B------:R-:W-:Y:S02]  /*1d30*/  IADD3.X R44, R49, R44, RZ, P1, !PT ;  /* 0x0000002c312c7210 */ /* 0x000fe40000ffe4ff */
[----:B------:R-:W-:Y:S02]  /*1d40*/  IADD3.X R42, R27, R46, RZ, P0, !PT ;  /* 0x0000002e1b2a7210 */ /* 0x000fe400007fe4ff */
[----:B-1----:R-:W-:-:S02]  /*1d50*/  IADD3 R56, P0, R54, R28, RZ ;  /* 0x0000001c36387210 */ /* 0x002fc40007f1e0ff */
[----:B0-----:R-:W-:-:S03]  /*1d60*/  IADD3 R58, P2, R11, R28, RZ ;  /* 0x0000001c0b3a7210 */ /* 0x001fc60007f5e0ff */
[--C-:B------:R-:W-:Y:S01]  /*1d70*/  IMAD.X R57, R42, 0x1, R33.reuse, P0 ;  /* 0x000000012a397824 */ /* 0x100fe200000e0621 */
[----:B------:R-:W-:Y:S02]  /*1d80*/  IADD3 R60, P1, R11, R7, RZ ;  /* 0x000000070b3c7210 */ /* 0x000fe40007f3e0ff */
[----:B------:R-:W-:Y:S01]  /*1d90*/  IADD3 R54, P0, R7, R54, RZ ;  /* 0x0000003607367210 */ /* 0x000fe20007f1e0ff */
[----:B------:R-:W-:Y:S01]  /*1da0*/  IMAD.X R59, R44, 0x1, R33, P2 ;  /* 0x000000012c3b7824 */ /* 0x000fe200010e0621 */
[----:B------:R-:W-:Y:S02]  /*1db0*/  IADD3.X R61, R44, R29, RZ, P1, !PT ;  /* 0x0000001d2c3d7210 */ /* 0x000fe40000ffe4ff */
[----:B------:R-:W-:Y:S01]  /*1dc0*/  IADD3.X R55, R29, R42, RZ, P0, !PT ;  /* 0x0000002a1d377210 */ /* 0x000fe200007fe4ff */
[----:B------:R-:W-:-:S04]  /*1dd0*/  IMAD.WIDE R58, R32, 0x4, R58 ;  /* 0x00000004203a7825 */ /* 0x000fc800078e023a */
[C---:B------:R-:W-:Y:S01]  /*1de0*/  IMAD.WIDE R60, R32.reuse, 0x4, R60 ;  /* 0x00000004203c7825 */ /* 0x040fe200078e023c */
[----:B------:R0:W4:Y:S04]  /*1df0*/  LDG.E.EL R11, desc[UR4][R58.64] ;  /* 0x000000043a0b7981 */ /* 0x000128000c2e1900 */
[----:B------:R1:W4:Y:S01]  /*1e00*/  LDG.E.EL R41, desc[UR4][R60.64] ;  /* 0x000000043c297981 */ /* 0x000322000c2e1900 */
[----:B0-----:R-:W-:Y:S01]  /*1e10*/  IMAD.WIDE R58, R32, 0x4, R54 ;  /* 0x00000004203a7825 */ /* 0x001fe200078e0236 */
[----:B------:R-:W-:-:S03]  /*1e20*/  IADD3 R54, P0, R30, R43, RZ ;  /* 0x0000002b1e367210 */ /* 0x000fc60007f1e0ff */
[C---:B-1----:R-:W-:Y:S01]  /*1e30*/  IMAD.WIDE R60, R32.reuse, 0x4, R56 ;  /* 0x00000004203c7825 */ /* 0x042fe200078e0238 */
[----:B------:R0:W4:Y:S03]  /*1e40*/  LDG.E.EL R43, desc[UR4][R58.64] ;  /* 0x000000043a2b7981 */ /* 0x000126000c2e1900 */
[----:B------:R-:W-:Y:S01]  /*1e50*/  IMAD.X R46, R49, 0x1, R46, P0 ;  /* 0x00000001312e7824 */ /* 0x000fe200000e062e */
[----:B------:R-:W-:Y:S01]  /*1e60*/  IADD3 R56, P0, R54, R7, RZ ;  /* 0x0000000736387210 */ /* 0x000fe20007f1e0ff */
[----:B-----5:R-:W-:Y:S01]  /*1e70*/  FADD R6, -R35, R6 ;  /* 0x0000000623067221 */ /* 0x020fe20000000100 */
[----:B------:R1:W5:Y:S02]  /*1e80*/  LDG.E.EL R39, desc[UR4][R60.64] ;  /* 0x000000043c277981 */ /* 0x000364000c2e1900 */
[----:B------:R-:W-:Y:S02]  /*1e90*/  IADD3.X R57, R46, R29, RZ, P0, !PT ;  /* 0x0000001d2e397210 */ /* 0x000fe400007fe4ff */
[----:B------:R-:W-:Y:S01]  /*1ea0*/  IADD3 R54, P0, R54, R28, RZ ;  /* 0x0000001c36367210 */ /* 0x000fe20007f1e0ff */
[----:B------:R-:W-:-:S04]  /*1eb0*/  IMAD.WIDE R56, R32, 0x4, R56 ;  /* 0x0000000420387825 */ /* 0x000fc800078e0238 */
[----:B------:R-:W-:Y:S02]  /*1ec0*/  IMAD.X R55, R46, 0x1, R33, P0 ;  /* 0x000000012e377824 */ /* 0x000fe400000e0621 */
[C---:B------:R-:W-:Y:S01]  /*1ed0*/  FFMA R46, R12.reuse, R6, R35 ;  /* 0x000000060c2e7223 */ /* 0x040fe20000000023 */
[----:B0-----:R-:W-:Y:S01]  /*1ee0*/  IADD3 R58, P0, R45, R26, RZ ;  /* 0x0000001a2d3a7210 */ /* 0x001fe20007f1e0ff */
[----:B---3--:R-:W-:Y:S01]  /*1ef0*/  FADD R6, -R51, R36 ;  /* 0x0000002433067221 */ /* 0x008fe20000000100 */
[----:B------:R-:W-:Y:S01]  /*1f00*/  IADD3 R45, P3, R30, R45, RZ ;  /* 0x0000002d1e2d7210 */ /* 0x000fe20007f7e0ff */
[----:B------:R0:W3:Y:S02]  /*1f10*/  LDG.E.EL R42, desc[UR4][R56.64] ;  /* 0x00000004382a7981 */ /* 0x0000e4000c2e1900 */
[----:B------:R-:W-:Y:S01]  /*1f20*/  FFMA R51, R12, R6, R51 ;  /* 0x000000060c337223 */ /* 0x000fe20000000033 */
[----:B------:R-:W-:Y:S01]  /*1f30*/  IADD3.X R6, R16, R27, RZ, P0, !PT ;  /* 0x0000001b10067210 */ /* 0x000fe200007fe4ff */
[----:B------:R-:W-:-:S02]  /*1f40*/  IMAD.X R48, R49, 0x1, R16, P3 ;  /* 0x0000000131307824 */ /* 0x000fc400018e0610 */
[----:B------:R-:W-:Y:S01]  /*1f50*/  FADD R8, -R31, R8 ;  /* 0x000000081f087221 */ /* 0x000fe20000000100 */
[----:B-1----:R-:W-:Y:S02]  /*1f60*/  IADD3 R60, P1, R58, R28, RZ ;  /* 0x0000001c3a3c7210 */ /* 0x002fe40007f3e0ff */
[----:B0-----:R-:W-:Y:S01]  /*1f70*/  IADD3 R56, P0, R45, R7, RZ ;  /* 0x000000072d387210 */ /* 0x001fe20007f1e0ff */
[----:B------:R-:W-:Y:S01]  /*1f80*/  FFMA R36, R12, R8, R31 ;  /* 0x000000080c247223 */ /* 0x000fe2000000001f */
[----:B------:R-:W-:Y:S01]  /*1f90*/  IADD3 R58, P2, R7, R58, RZ ;  /* 0x0000003a073a7210 */ /* 0x000fe20007f5e0ff */
[----:B------:R-:W-:Y:S01]  /*1fa0*/  IMAD.WIDE R54, R32, 0x4, R54 ;  /* 0x0000000420367825 */ /* 0x000fe200078e0236 */
[----:B------:R-:W-:Y:S02]  /*1fb0*/  IADD3.X R57, R48, R29, RZ, P0, !PT ;  /* 0x0000001d30397210 */ /* 0x000fe400007fe4ff */
[----:B------:R-:W-:Y:S01]  /*1fc0*/  IADD3 R8, P0, R26, R17, RZ ;  /* 0x000000111a087210 */ /* 0x000fe20007f1e0ff */
[----:B------:R-:W-:Y:S01]  /*1fd0*/  IMAD.X R59, R29, 0x1, R6, P2 ;  /* 0x000000011d3b7824 */ /* 0x000fe200010e0606 */
[----:B------:R-:W-:Y:S01]  /*1fe0*/  IADD3.X R61, R6, R33, RZ, P1, !PT ;  /* 0x00000021063d7210 */ /* 0x000fe20000ffe4ff */
[----:B------:R0:W3:Y:S02]  /*1ff0*/  LDG.E.EL R44, desc[UR4][R54.64] ;  /* 0x00000004362c7981 */ /* 0x0000e4000c2e1900 */
[----:B------:R-:W-:Y:S01]  /*2000*/  IMAD.X R6, R27, 0x1, R47, P0 ;  /* 0x000000011b067824 */ /* 0x000fe200000e062f */
[----:B0-----:R-:W-:-:S04]  /*2010*/  IADD3 R54, P0, R8, R28, RZ ;  /* 0x0000001c08367210 */ /* 0x001fc80007f1e0ff */
[----:B------:R-:W-:Y:S02]  /*2020*/  IADD3.X R55, R6, R33, RZ, P0, !PT ;  /* 0x0000002106377210 */ /* 0x000fe400007fe4ff */
[----:B------:R-:W-:-:S05]  /*2030*/  IADD3 R8, P0, R7, R8, RZ ;  /* 0x0000000807087210 */ /* 0x000fca0007f1e0ff */
[----:B------:R-:W-:Y:S01]  /*2040*/  IMAD.X R9, R29, 0x1, R6, P0 ;  /* 0x000000011d097824 */ /* 0x000fe200000e0606 */
[----:B------:R-:W-:Y:S01]  /*2050*/  IADD3 R26, P0, R23, R26, RZ ;  /* 0x0000001a171a7210 */ /* 0x000fe20007f1e0ff */
[----:B------:R-:W-:-:S04]  /*2060*/  IMAD.WIDE R52, R32, 0x4, R52 ;  /* 0x0000000420347825 */ /* 0x000fc800078e0234 */
[C---:B------:R-:W-:Y:S01]  /*2070*/  IMAD.WIDE R8, R32.reuse, 0x4, R8 ;  /* 0x0000000420087825 */ /* 0x040fe200078e0208 */
[----:B------:R-:W-:Y:S01]  /*2080*/  IADD3 R17, P1, R30, R17, RZ ;  /* 0x000000111e117210 */ /* 0x000fe20007f3e0ff */
[----:B------:R0:W3:Y:S01]  /*2090*/  LDG.E.EL R53, desc[UR4][R52.64] ;  /* 0x0000000434357981 */ /* 0x0000e2000c2e1900 */
[----:B------:R-:W-:Y:S01]  /*20a0*/  IADD3 R23, P2, R30, R23, RZ ;  /* 0x000000171e177210 */ /* 0x000fe20007f5e0ff */
[C---:B------:R-:W-:Y:S02]  /*20b0*/  IMAD.WIDE R54, R32.reuse, 0x4, R54 ;  /* 0x0000000420367825 */ /* 0x040fe400078e0236 */
[----:B------:R1:W5:Y:S02]  /*20c0*/  LDG.E.EL R30, desc[UR4][R8.64] ;  /* 0x00000004081e7981 */ /* 0x000364000c2e1900 */
[----:B------:R-:W-:Y:S02]  /*20d0*/  IMAD.WIDE R56, R32, 0x4, R56 ;  /* 0x0000000420387825 */ /* 0x000fe400078e0238 */
[----:B------:R1:W5:Y:S01]  /*20e0*/  LDG.E.EL R50, desc[UR4][R54.64] ;  /* 0x0000000436327981 */ /* 0x000362000c2e1900 */
[----:B------:R-:W-:Y:S01]  /*20f0*/  IADD3 R6, P3, R17, R7, RZ ;  /* 0x0000000711067210 */ /* 0x000fe20007f7e0ff */
[----:B------:R-:W-:Y:S01]  /*2100*/  IMAD.X R27, R18, 0x1, R27, P0 ;  /* 0x00000001121b7824 */ /* 0x000fe200000e061b */
[----:B0-----:R-:W-:Y:S01]  /*2110*/  IADD3.X R52, R49, R47, RZ, P1, !PT ;  /* 0x0000002f31347210 */ /* 0x001fe20000ffe4ff */
[----:B------:R0:W5:Y:S01]  /*2120*/  LDG.E.EL R31, desc[UR4][R56.64] ;  /* 0x00000004381f7981 */ /* 0x000162000c2e1900 */
[----:B-1----:R-:W-:-:S02]  /*2130*/  IADD3 R8, P5, R45, R28, RZ ;  /* 0x0000001c2d087210 */ /* 0x002fc40007fbe0ff */
[----:B------:R-:W-:Y:S02]  /*2140*/  IADD3.X R18, R49, R18, RZ, P2, !PT ;  /* 0x0000001231127210 */ /* 0x000fe400017fe4ff */
[----:B------:R-:W-:Y:S01]  /*2150*/  IADD3 R54, P4, R26, R28, RZ ;  /* 0x0000001c1a367210 */ /* 0x000fe20007f9e0ff */
[----:B------:R-:W-:Y:S01]  /*2160*/  IMAD.X R9, R48, 0x1, R33, P5 ;  /* 0x0000000130097824 */ /* 0x000fe200028e0621 */
[----:B------:R-:W-:Y:S02]  /*2170*/  IADD3 R26, P1, R7, R26, RZ ;  /* 0x0000001a071a7210 */ /* 0x000fe40007f3e0ff */
[----:B------:R-:W-:Y:S02]  /*2180*/  IADD3 R16, P2, R17, R28, RZ ;  /* 0x0000001c11107210 */ /* 0x000fe40007f5e0ff */
[----:B0-----:R-:W-:Y:S02]  /*2190*/  IADD3 R56, P0, R23, R7, RZ ;  /* 0x0000000717387210 */ /* 0x001fe40007f1e0ff */
[----:B------:R-:W-:Y:S01]  /*21a0*/  IADD3 R28, P5, R23, R28, RZ ;  /* 0x0000001c171c7210 */ /* 0x000fe20007fbe0ff */
[----:B------:R-:W-:Y:S01]  /*21b0*/  IMAD.X R7, R52, 0x1, R29, P3 ;  /* 0x0000000134077824 */ /* 0x000fe200018e061d */
[----:B------:R-:W-:Y:S01]  /*21c0*/  IADD3.X R55, R27, R33, RZ, P4, !PT ;  /* 0x000000211b377210 */ /* 0x000fe200027fe4ff */
[----:B------:R-:W-:Y:S01]  /*21d0*/  IMAD.X R27, R29, 0x1, R27, P1 ;  /* 0x000000011d1b7824 */ /* 0x000fe200008e061b */
[----:B------:R-:W-:-:S02]  /*21e0*/  IADD3.X R57, R18, R29, RZ, P0, !PT ;  /* 0x0000001d12397210 */ /* 0x000fc400007fe4ff */
[----:B------:R-:W-:Y:S02]  /*21f0*/  IADD3.X R17, R52, R33, RZ, P2, !PT ;  /* 0x0000002134117210 */ /* 0x000fe400017fe4ff */
[----:B------:R-:W-:Y:S01]  /*2200*/  IADD3.X R29, R18, R33, RZ, P5, !PT ;  /* 0x00000021121d7210 */ /* 0x000fe20002ffe4ff */
[----:B------:R-:W-:Y:S01]  /*2210*/  FADD R40, -R25, R40 ;  /* 0x0000002819287221 */ /* 0x000fe20000000100 */
[----:B------:R-:W-:-:S04]  /*2220*/  IMAD.WIDE R8, R32, 0x4, R8 ;  /* 0x0000000420087825 */ /* 0x000fc800078e0208 */
        /* <DEDUP_REMOVED lines=8> */
[----:B------:R-:W-:Y:S01]  /*22b0*/  FFMA R25, R12, R40, R25 ;  /* 0x000000280c197223 */ /* 0x000fe20000000019 */
[----:B------:R-:W5:Y:S04]  /*22c0*/  LDG.E.EL R9, desc[UR4][R8.64] ;  /* 0x0000000408097981 */ /* 0x000f68000c2e1900 */
[----:B------:R-:W5:Y:S04]  /*22d0*/  LDG.E.EL R12, desc[UR4][R60.64] ;  /* 0x000000043c0c7981 */ /* 0x000f68000c2e1900 */
[----:B------:R-:W5:Y:S04]  /*22e0*/  LDG.E.EL R40, desc[UR4][R58.64] ;  /* 0x000000043a287981 */ /* 0x000f68000c2e1900 */
[----:B------:R-:W5:Y:S04]  /*22f0*/  LDG.E.EL R55, desc[UR4][R54.64] ;  /* 0x0000000436377981 */ /* 0x000f68000c2e1900 */
[----:B------:R0:W5:Y:S04]  /*2300*/  LDG.E.EL R18, desc[UR4][R6.64] ;  /* 0x0000000406127981 */ /* 0x000168000c2e1900 */
[----:B------:R-:W5:Y:S04]  /*2310*/  LDG.E.EL R27, desc[UR4][R26.64] ;  /* 0x000000041a1b7981 */ /* 0x000f68000c2e1900 */
[----:B------:R-:W5:Y:S01]  /*2320*/  LDG.E.EL R16, desc[UR4][R16.64] ;  /* 0x0000000410107981 */ /* 0x000f62000c2e1900 */
[----:B0-----:R-:W0:Y:S03]  /*2330*/  LDC.64 R6, c[0x0][0x210] ;  /* 0x00008400ff067b82 */ /* 0x001e260000000a00 */
[----:B------:R-:W5:Y:S04]  /*2340*/  LDG.E.EL R57, desc[UR4][R56.64] ;  /* 0x0000000438397981 */ /* 0x000f68000c2e1900 */
[----:B------:R-:W5:Y:S01]  /*2350*/  LDG.E.EL R29, desc[UR4][R28.64] ;  /* 0x000000041c1d7981 */ /* 0x000f62000c2e1900 */
[----:B------:R-:W-:-:S04]  /*2360*/  FADD R25, -R46, R25 ;  /* 0x000000192e197221 */ /* 0x000fc80000000100 */
[----:B------:R-:W-:Y:S01]  /*2370*/  FFMA R46, R5, R25, R46 ;  /* 0x00000019052e7223 */ /* 0x000fe2000000002e */
[----:B------:R-:W-:Y:S01]  /*2380*/  FADD R19, -R38, R19 ;  /* 0x0000001326137221 */ /* 0x000fe20000000100 */
[----:B0-----:R-:W-:-:S04]  /*2390*/  IMAD.WIDE R6, R4, 0x4, R6 ;  /* 0x0000000404067825 */ /* 0x001fc800078e0206 */
[----:B--2---:R-:W-:-:S04]  /*23a0*/  FADD R37, -R34, R37 ;  /* 0x0000002522257221 */ /* 0x004fc80000000100 */
[----:B------:R-:W-:Y:S01]  /*23b0*/  FFMA R34, R13, R37, R34 ;  /* 0x000000250d227223 */ /* 0x000fe20000000022 */
[----:B----4-:R-:W-:Y:S01]  /*23c0*/  FADD R23, -R10, R11 ;  /* 0x0000000b0a177221 */ /* 0x010fe20000000100 */
[----:B------:R-:W-:-:S03]  /*23d0*/  FADD R41, -R2, R41 ;  /* 0x0000002902297221 */ /* 0x000fc60000000100 */
[C---:B------:R-:W-:Y:S01]  /*23e0*/  FFMA R23, R13.reuse, R23, R10 ;  /* 0x000000170d177223 */ /* 0x040fe2000000000a */
[----:B------:R-:W-:Y:S01]  /*23f0*/  FFMA R41, R13, R41, R2 ;  /* 0x000000290d297223 */ /* 0x000fe20000000002 */
[----:B------:R-:W-:Y:S02]  /*2400*/  FADD R11, -R36, R51 ;  /* 0x00000033240b7221 */ /* 0x000fe40000000100 */
[----:B------:R-:W-:Y:S02]  /*2410*/  FADD R23, -R34, R23 ;  /* 0x0000001722177221 */ /* 0x000fe40000000100 */
[C---:B------:R-:W-:Y:S02]  /*2420*/  FFMA R11, R5.reuse, R11, R36 ;  /* 0x0000000b050b7223 */ /* 0x040fe40000000024 */
[----:B------:R-:W-:Y:S02]  /*2430*/  FFMA R2, R5, R23, R34 ;  /* 0x0000001705027223 */ /* 0x000fe40000000022 */
[----:B------:R-:W-:Y:S01]  /*2440*/  FADD R46, -R11, R46 ;  /* 0x0000002e0b2e7221 */ /* 0x000fe20000000100 */
[----:B------:R-:W-:-:S03]  /*2450*/  FFMA R23, R3, R19, R38 ;  /* 0x0000001303177223 */ /* 0x000fc60000000026 */
[----:B------:R-:W-:Y:S02]  /*2460*/  FFMA R8, R0, R46, R11 ;  /* 0x0000002e00087223 */ /* 0x000fe4000000000b */
[----:B------:R-:W-:Y:S01]  /*2470*/  STG.E.128 desc[UR4][R6.64], R20 ;  /* 0x0000001406007986 */ /* 0x000fe2000c101d04 */
[----:B---3--:R-:W-:-:S04]  /*2480*/  FADD R53, -R24, R53 ;  /* 0x0000003518357221 */ /* 0x008fc80000000100 */
[----:B------:R-:W-:Y:S01]  /*2490*/  FFMA R24, R13, R53, R24 ;  /* 0x000000350d187223 */ /* 0x000fe20000000018 */
[----:B-----5:R-:W-:-:S04]  /*24a0*/  FADD R31, -R42, R31 ;  /* 0x0000001f2a1f7221 */ /* 0x020fc80000000100 */
[----:B------:R-:W-:Y:S01]  /*24b0*/  FFMA R31, R14, R31, R42 ;  /* 0x0000001f0e1f7223 */ /* 0x000fe2000000002a */
[----:B------:R-:W-:-:S04]  /*24c0*/  FADD R13, -R24, R41 ;  /* 0x00000029180d7221 */ /* 0x000fc80000000100 */
[----:B------:R-:W-:-:S04]  /*24d0*/  FFMA R13, R5, R13, R24 ;  /* 0x0000000d050d7223 */ /* 0x000fc80000000018 */
[----:B------:R-:W-:Y:S01]  /*24e0*/  FADD R2, -R13, R2 ;  /* 0x000000020d027221 */ /* 0x000fe20000000100 */
[----:B------:R-:W-:Y:S01]  /*24f0*/  FADD R9, -R44, R9 ;  /* 0x000000092c097221 */ /* 0x000fe20000000100 */
[----:B------:R-:W-:Y:S01]  /*2500*/  FADD R12, -R39, R12 ;  /* 0x0000000c270c7221 */ /* 0x000fe20000000100 */
[----:B------:R-:W-:Y:S01]  /*2510*/  FADD R40, -R43, R40 ;  /* 0x000000282b287221 */ /* 0x000fe20000000100 */
[----:B------:R-:W-:Y:S02]  /*2520*/  FADD R55, -R50, R55 ;  /* 0x0000003732377221 */ /* 0x000fe40000000100 */
[C---:B------:R-:W-:Y:S01]  /*2530*/  FFMA R12, R14.reuse, R12, R39 ;  /* 0x0000000c0e0c7223 */ /* 0x040fe20000000027 */
[C---:B------:R-:W-:Y:S01]  /*2540*/  FFMA R40, R14.reuse, R40, R43 ;  /* 0x000000280e287223 */ /* 0x040fe2000000002b */
[----:B------:R-:W-:Y:S01]  /*2550*/  FFMA R9, R14, R9, R44 ;  /* 0x000000090e097223 */ /* 0x000fe2000000002c */
[----:B------:R-:W-:Y:S01]  /*2560*/  FFMA R50, R15, R55, R50 ;  /* 0x000000370f327223 */ /* 0x000fe20000000032 */
[----:B------:R-:W-:-:S04]  /*2570*/  FADD R27, -R30, R27 ;  /* 0x0000001b1e1b7221 */ /* 0x000fc80000000100 */
[----:B------:R-:W-:Y:S01]  /*2580*/  FFMA R30, R15, R27, R30 ;  /* 0x0000001b0f1e7223 */ /* 0x000fe2000000001e */
[----:B------:R-:W-:Y:S01]  /*2590*/  FADD R57, -R18, R57 ;  /* 0x0000003912397221 */ /* 0x000fe20000000100 */
[----:B------:R-:W-:-:S03]  /*25a0*/  FADD R29, -R16, R29 ;  /* 0x0000001d101d7221 */ /* 0x000fc60000000100 */
[C---:B------:R-:W-:Y:S01]  /*25b0*/  FFMA R57, R15.reuse, R57, R18 ;  /* 0x000000390f397223 */ /* 0x040fe20000000012 */
[----:B------:R-:W-:Y:S01]  /*25c0*/  FFMA R29, R15, R29, R16 ;  /* 0x0000001d0f1d7223 */ /* 0x000fe20000000010 */
[----:B------:R-:W-:Y:S01]  /*25d0*/  FADD R31, -R40, R31 ;  /* 0x0000001f281f7221 */ /* 0x000fe20000000100 */
[----:B------:R-:W-:Y:S01]  /*25e0*/  FADD R9, -R12, R9 ;  /* 0x000000090c097221 */ /* 0x000fe20000000100 */
[----:B------:R-:W-:Y:S01]  /*25f0*/  FADD R57, -R30, R57 ;  /* 0x000000391e397221 */ /* 0x000fe20000000100 */
[----:B------:R-:W-:Y:S01]  /*2600*/  FADD R29, -R50, R29 ;  /* 0x0000001d321d7221 */ /* 0x000fe20000000100 */
[C---:B------:R-:W-:Y:S01]  /*2610*/  FFMA R31, R5.reuse, R31, R40 ;  /* 0x0000001f051f7223 */ /* 0x040fe20000000028 */
[C---:B------:R-:W-:Y:S01]  /*2620*/  FFMA R12, R5.reuse, R9, R12 ;  /* 0x00000009050c7223 */ /* 0x040fe2000000000c */
[C---:B------:R-:W-:Y:S01]  /*2630*/  FFMA R57, R5.reuse, R57, R30 ;  /* 0x0000003905397223 */ /* 0x040fe2000000001e */
[----:B------:R-:W-:Y:S02]  /*2640*/  FFMA R50, R5, R29, R50 ;  /* 0x0000001d05327223 */ /* 0x000fe40000000032 */
[----:B------:R-:W-:-:S02]  /*2650*/  FADD R12, -R31, R12 ;  /* 0x0000000c1f0c7221 */ /* 0x000fc40000000100 */
[----:B------:R-:W-:Y:S01]  /*2660*/  FADD R50, -R57, R50 ;  /* 0x0000003239327221 */ /* 0x000fe20000000100 */
[C---:B------:R-:W-:Y:S01]  /*2670*/  FFMA R9, R0.reuse, R2, R13 ;  /* 0x0000000200097223 */ /* 0x040fe2000000000d */
[C---:B------:R-:W-:Y:S02]  /*2680*/  FFMA R10, R0.reuse, R12, R31 ;  /* 0x0000000c000a7223 */ /* 0x040fe4000000001f */
[----:B------:R-:W-:-:S05]  /*2690*/  FFMA R11, R0, R50, R57 ;  /* 0x00000032000b7223 */ /* 0x000fca0000000039 */
[----:B------:R-:W-:Y:S01]  /*26a0*/  STG.E.128 desc[UR4][R6.64+0x800], R8 ;  /* 0x0008000806007986 */ /* 0x000fe2000c101d04 */
[----:B------:R-:W-:Y:S05]  /*26b0*/  EXIT ;  /* 0x000000000000794d */ /* 0x000fea0003800000 */
.L_x_0:
[----:B------:R-:W-:-:S00]  /*26c0*/  BRA `(.L_x_0) ;  /* 0xfffffffc00fc7947 */ /* 0x000fc0000383ffff */
[----:B------:R-:W-:-:S00]  /*26d0*/  NOP ;  /* 0x0000000000007918 */ /* 0x000fc00000000000 */
        /* <DEDUP_REMOVED lines=10> */
.L_x_1:


//--------------------- .nv.constant0.triton_poi_fused__unsafe_index_add_mul_sub_18 --------------------------
	.section	.nv.constant0.triton_poi_fused__unsafe_index_add_mul_sub_18,"a",@progbits
	.sectionflags	@""
	.align	4
.nv.constant0.triton_poi_fused__unsafe_index_add_mul_sub_18:
	.zero		620
